	.target	sm_90a

	.elftype	@"ET_EXEC"


//--------------------- .note.nv.tkinfo           --------------------------
	.section	.note.nv.tkinfo,"",@"SHT_NOTE"
	.sectionflags	@"SHF_NOTE_NV_TKINFO"
	.tkinfo
        /*0018*/ 	.word	0x00000002
        /*0030*/ 	.string	""
        /*0030*/ 	.string	"ptxas"
        /*0030*/ 	.string	"Cuda compilation tools, release 13.0, V13.0.88"
        /*0030*/ 	.string	"Build cuda_13.0.r13.0/compiler.36424714_0"
        /*0030*/ 	.string	"-arch sm_90a -m 64 "



//--------------------- .note.nv.cuinfo           --------------------------
	.section	.note.nv.cuinfo,"",@"SHT_NOTE"
	.sectionflags	@"SHF_NOTE_NV_CUINFO"
        /*0018*/ 	.short	0x0002
        /*001a*/ 	.short	0x005a
        /*001c*/ 	.short	0x0082
	.zero		2


//--------------------- .nv.info                  --------------------------
	.section	.nv.info,"",@"SHT_CUDA_INFO"
	.align	4


	//----- nvinfo : EIATTR_REGCOUNT
	.align		4
        /*0000*/ 	.byte	0x04, 0x2f
        /*0002*/ 	.short	(.L_15 - .L_14)
	.align		4
.L_14:
        /*0004*/ 	.word	index@(_ZN7cutlass13device_kernelINS_4gemm6kernel13GemmUniversalIN4cute5tupleIJiiiiEEENS1_10collective13CollectiveMmaINS1_34MainloopSm90TmaGmmaWarpSpecializedILi2ENS5_IJNS4_1CILi2EEENSA_ILi1EEESC_EEENS1_35KernelTmaWarpSpecializedCooperativeEEENS5_IJNSA_ILi384EEENSA_ILi32EEENSA_ILi128EEEEEENS_6half_tENS5_IJlSC_lEEESK_SL_NS4_8TiledMMAINS4_8MMA_AtomIJNS4_4SM904GMMA25MMA_64x32x16_F32F16F16_SSILNSP_5MajorE0ELSR_0ELNSP_7ScaleInE1ELSS_1EEEEEENS4_6LayoutISD_NS5_IJSC_NSA_ILi0EEESW_EEEEENS5_IJNS4_10UnderscoreESZ_SZ_EEEEENS4_13SM90_TMA_LOADENS4_14ComposedLayoutINS4_7SwizzleILi3ELi4ELi3EEENS4_18smem_ptr_flag_bitsILi16EEENSV_INS5_IJNSA_ILi8EEENSA_ILi64EEEEEENS5_IJS19_SC_EEEEEEEvNS4_8identityENS4_23SM90_TMA_LOAD_MULTICASTES1D_vS1E_EENS_8epilogue10collective6detail29Sm90TmaWarpSpecializedAdapterINS1I_15DefaultEpilogueISK_SL_SL_NS1H_6thread17LinearCombinationISK_Li1EffLNS1M_9ScaleType4KindE0ELNS_15FloatRoundStyleE2ESK_EENS1_15EpilogueDefaultEEEEEvvEEEEvNT_6ParamsE)
        /*0008*/ 	.word	0x000000a8


	//----- nvinfo : EIATTR_FRAME_SIZE
	.align		4
.L_15:
        /*000c*/ 	.byte	0x04, 0x11
        /*000e*/ 	.short	(.L_17 - .L_16)
	.align		4
.L_16:
        /*0010*/ 	.word	index@(_ZN7cutlass13device_kernelINS_4gemm6kernel13GemmUniversalIN4cute5tupleIJiiiiEEENS1_10collective13CollectiveMmaINS1_34MainloopSm90TmaGmmaWarpSpecializedILi2ENS5_IJNS4_1CILi2EEENSA_ILi1EEESC_EEENS1_35KernelTmaWarpSpecializedCooperativeEEENS5_IJNSA_ILi384EEENSA_ILi32EEENSA_ILi128EEEEEENS_6half_tENS5_IJlSC_lEEESK_SL_NS4_8TiledMMAINS4_8MMA_AtomIJNS4_4SM904GMMA25MMA_64x32x16_F32F16F16_SSILNSP_5MajorE0ELSR_0ELNSP_7ScaleInE1ELSS_1EEEEEENS4_6LayoutISD_NS5_IJSC_NSA_ILi0EEESW_EEEEENS5_IJNS4_10UnderscoreESZ_SZ_EEEEENS4_13SM90_TMA_LOADENS4_14ComposedLayoutINS4_7SwizzleILi3ELi4ELi3EEENS4_18smem_ptr_flag_bitsILi16EEENSV_INS5_IJNSA_ILi8EEENSA_ILi64EEEEEENS5_IJS19_SC_EEEEEEEvNS4_8identityENS4_23SM90_TMA_LOAD_MULTICASTES1D_vS1E_EENS_8epilogue10collective6detail29Sm90TmaWarpSpecializedAdapterINS1I_15DefaultEpilogueISK_SL_SL_NS1H_6thread17LinearCombinationISK_Li1EffLNS1M_9ScaleType4KindE0ELNS_15FloatRoundStyleE2ESK_EENS1_15EpilogueDefaultEEEEEvvEEEEvNT_6ParamsE)
        /*0014*/ 	.word	0x00000000


	//----- nvinfo : EIATTR_MIN_STACK_SIZE
	.align		4
.L_17:
        /*0018*/ 	.byte	0x04, 0x12
        /*001a*/ 	.short	(.L_19 - .L_18)
	.align		4
.L_18:
        /*001c*/ 	.word	index@(_ZN7cutlass13device_kernelINS_4gemm6kernel13GemmUniversalIN4cute5tupleIJiiiiEEENS1_10collective13CollectiveMmaINS1_34MainloopSm90TmaGmmaWarpSpecializedILi2ENS5_IJNS4_1CILi2EEENSA_ILi1EEESC_EEENS1_35KernelTmaWarpSpecializedCooperativeEEENS5_IJNSA_ILi384EEENSA_ILi32EEENSA_ILi128EEEEEENS_6half_tENS5_IJlSC_lEEESK_SL_NS4_8TiledMMAINS4_8MMA_AtomIJNS4_4SM904GMMA25MMA_64x32x16_F32F16F16_SSILNSP_5MajorE0ELSR_0ELNSP_7ScaleInE1ELSS_1EEEEEENS4_6LayoutISD_NS5_IJSC_NSA_ILi0EEESW_EEEEENS5_IJNS4_10UnderscoreESZ_SZ_EEEEENS4_13SM90_TMA_LOADENS4_14ComposedLayoutINS4_7SwizzleILi3ELi4ELi3EEENS4_18smem_ptr_flag_bitsILi16EEENSV_INS5_IJNSA_ILi8EEENSA_ILi64EEEEEENS5_IJS19_SC_EEEEEEEvNS4_8identityENS4_23SM90_TMA_LOAD_MULTICASTES1D_vS1E_EENS_8epilogue10collective6detail29Sm90TmaWarpSpecializedAdapterINS1I_15DefaultEpilogueISK_SL_SL_NS1H_6thread17LinearCombinationISK_Li1EffLNS1M_9ScaleType4KindE0ELNS_15FloatRoundStyleE2ESK_EENS1_15EpilogueDefaultEEEEEvvEEEEvNT_6ParamsE)
        /*0020*/ 	.word	0x00000000
.L_19:


//--------------------- .nv.compat                --------------------------
	.section	.nv.compat,"",@"SHT_CUDA_COMPAT_INFO"
	.align	4
        /*0000*/ 	.byte	0x02, 0x09, 0x01, 0x00, 0x02, 0x02, 0x04, 0x00, 0x02, 0x05, 0x05, 0x00, 0x03, 0x07, 0x01, 0x01
        /*0010*/ 	.byte	0x02, 0x03, 0x01, 0x00, 0x02, 0x06, 0x01, 0x00, 0x04, 0x0b, 0x08, 0x00, 0x00, 0x00, 0x00, 0x00
        /*0020*/ 	.byte	0x00, 0x00, 0x00, 0x00


//--------------------- .nv.info._ZN7cutlass13device_kernelINS_4gemm6kernel13GemmUniversalIN4cute5tupleIJiiiiEEENS1_10collective13CollectiveMmaINS1_34MainloopSm90TmaGmmaWarpSpecializedILi2ENS5_IJNS4_1CILi2EEENSA_ILi1EEESC_EEENS1_35KernelTmaWarpSpecializedCooperativeEEENS5_IJNSA_ILi384EEENSA_ILi32EEENSA_ILi128EEEEEENS_6half_tENS5_IJlSC_lEEESK_SL_NS4_8TiledMMAINS4_8MMA_AtomIJNS4_4SM904GMMA25MMA_64x32x16_F32F16F16_SSILNSP_5MajorE0ELSR_0ELNSP_7ScaleInE1ELSS_1EEEEEENS4_6LayoutISD_NS5_IJSC_NSA_ILi0EEESW_EEEEENS5_IJNS4_10UnderscoreESZ_SZ_EEEEENS4_13SM90_TMA_LOADENS4_14ComposedLayoutINS4_7SwizzleILi3ELi4ELi3EEENS4_18smem_ptr_flag_bitsILi16EEENSV_INS5_IJNSA_ILi8EEENSA_ILi64EEEEEENS5_IJS19_SC_EEEEEEEvNS4_8identityENS4_23SM90_TMA_LOAD_MULTICASTES1D_vS1E_EENS_8epilogue10collective6detail29Sm90TmaWarpSpecializedAdapterINS1I_15DefaultEpilogueISK_SL_SL_NS1H_6thread17LinearCombinationISK_Li1EffLNS1M_9ScaleType4KindE0ELNS_15FloatRoundStyleE2ESK_EENS1_15EpilogueDefaultEEEEEvvEEEEvNT_6ParamsE --------------------------
	.section	.nv.info._ZN7cutlass13device_kernelINS_4gemm6kernel13GemmUniversalIN4cute5tupleIJiiiiEEENS1_10collective13CollectiveMmaINS1_34MainloopSm90TmaGmmaWarpSpecializedILi2ENS5_IJNS4_1CILi2EEENSA_ILi1EEESC_EEENS1_35KernelTmaWarpSpecializedCooperativeEEENS5_IJNSA_ILi384EEENSA_ILi32EEENSA_ILi128EEEEEENS_6half_tENS5_IJlSC_lEEESK_SL_NS4_8TiledMMAINS4_8MMA_AtomIJNS4_4SM904GMMA25MMA_64x32x16_F32F16F16_SSILNSP_5MajorE0ELSR_0ELNSP_7ScaleInE1ELSS_1EEEEEENS4_6LayoutISD_NS5_IJSC_NSA_ILi0EEESW_EEEEENS5_IJNS4_10UnderscoreESZ_SZ_EEEEENS4_13SM90_TMA_LOADENS4_14ComposedLayoutINS4_7SwizzleILi3ELi4ELi3EEENS4_18smem_ptr_flag_bitsILi16EEENSV_INS5_IJNSA_ILi8EEENSA_ILi64EEEEEENS5_IJS19_SC_EEEEEEEvNS4_8identityENS4_23SM90_TMA_LOAD_MULTICASTES1D_vS1E_EENS_8epilogue10collective6detail29Sm90TmaWarpSpecializedAdapterINS1I_15DefaultEpilogueISK_SL_SL_NS1H_6thread17LinearCombinationISK_Li1EffLNS1M_9ScaleType4KindE0ELNS_15FloatRoundStyleE2ESK_EENS1_15EpilogueDefaultEEEEEvvEEEEvNT_6ParamsE,"",@"SHT_CUDA_INFO"
	.sectionflags	@""
	.align	4


	//----- nvinfo : EIATTR_CUDA_API_VERSION
	.align		4
        /*0000*/ 	.byte	0x04, 0x37
        /*0002*/ 	.short	(.L_21 - .L_20)
.L_20:
        /*0004*/ 	.word	0x00000082


	//----- nvinfo : EIATTR_KPARAM_INFO
	.align		4
.L_21:
        /*0008*/ 	.byte	0x04, 0x17
        /*000a*/ 	.short	(.L_23 - .L_22)
.L_22:
        /*000c*/ 	.word	0x00000000
        /*0010*/ 	.short	0x0000
        /*0012*/ 	.short	0x0070
        /*0014*/ 	.byte	0x00, 0xf0, 0x01, 0x10


	//----- nvinfo : EIATTR_SPARSE_MMA_MASK
	.align		4
.L_23:
        /*0018*/ 	.byte	0x03, 0x50
        /*001a*/ 	.short	0x0000


	//----- nvinfo : EIATTR_MAXREG_COUNT
	.align		4
        /*001c*/ 	.byte	0x03, 0x1b
        /*001e*/ 	.short	0x00a8


	//----- nvinfo : EIATTR_NUM_BARRIERS
	.align		4
        /*0020*/ 	.byte	0x02, 0x4c
        /*0022*/ 	.byte	0x01
	.zero		1


	//----- nvinfo : EIATTR_EXTERNS
	.align		4
        /*0024*/ 	.byte	0x04, 0x0f
        /*0026*/ 	.short	(.L_25 - .L_24)


	//   ....[0]....
	.align		4
.L_24:
        /*0028*/ 	.word	index@(__assertfail)


	//----- nvinfo : EIATTR_MERCURY_ISA_VERSION
	.align		4
.L_25:
        /*002c*/ 	.byte	0x03, 0x5f
        /*002e*/ 	.short	0x0101


	//----- nvinfo : EIATTR_INT_WARP_WIDE_INSTR_OFFSETS
	.align		4
        /*0030*/ 	.byte	0x04, 0x31
        /*0032*/ 	.short	(.L_27 - .L_26)


	//   ....[0]....
.L_26:
        /*0034*/ 	.word	0x00000440


	//   ....[1]....
        /*0038*/ 	.word	0x00000470


	//   ....[2]....
        /*003c*/ 	.word	0x00000630


	//   ....[3]....
        /*0040*/ 	.word	0x00002c50


	//----- nvinfo : EIATTR_COOP_GROUP_MASK_REGIDS
	.align		4
.L_27:
        /*0044*/ 	.byte	0x04, 0x29
        /*0046*/ 	.short	(.L_29 - .L_28)


	//   ....[0]....
.L_28:
        /*0048*/ 	.word	0xffffffff


	//   ....[1]....
        /*004c*/ 	.word	0xffffffff


	//   ....[2]....
        /*0050*/ 	.word	0xffffffff


	//   ....[3]....
        /*0054*/ 	.word	0xffffffff


	//   ....[4]....
        /*0058*/ 	.word	0xffffffff


	//   ....[5]....
        /*005c*/ 	.word	0xffffffff


	//----- nvinfo : EIATTR_COOP_GROUP_INSTR_OFFSETS
	.align		4
.L_29:
        /*0060*/ 	.byte	0x04, 0x28
        /*0062*/ 	.short	(.L_31 - .L_30)


	//   ....[0]....
.L_30:
        /*0064*/ 	.word	0x00000060


	//   ....[1]....
        /*0068*/ 	.word	0x00000070


	//   ....[2]....
        /*006c*/ 	.word	0x00000130


	//   ....[3]....
        /*0070*/ 	.word	0x00000290


	//   ....[4]....
        /*0074*/ 	.word	0x000007b0


	//   ....[5]....
        /*0078*/ 	.word	0x000011f0


	//----- nvinfo : EIATTR_REG_RECONFIG
	.align		4
.L_31:
        /*007c*/ 	.byte	0x01, 0x54
	.zero		2


	//----- nvinfo : EIATTR_SYSCALL_OFFSETS
	.align		4
        /*0080*/ 	.byte	0x04, 0x46
        /*0082*/ 	.short	(.L_33 - .L_32)


	//   ....[0]....
.L_32:
        /*0084*/ 	.word	0x000013b0


	//----- nvinfo : EIATTR_MBARRIER_INSTR_OFFSETS
	.align		4
.L_33:
        /*0088*/ 	.byte	0x04, 0x39
        /*008a*/ 	.short	(.L_35 - .L_34)


	//   ....[0]....
.L_34:
        /*008c*/ 	.word	0x00000230
        /*0090*/ 	.word	0x000000ff
        /*0094*/ 	.word	0x00000000
        /*0098*/ 	.short	0x0100
        /*009a*/ 	.byte	0x08
	.zero		1


	//   ....[1]....
        /*009c*/ 	.word	0x00000240
        /*00a0*/ 	.word	0x000000ff
        /*00a4*/ 	.word	0x00000010
        /*00a8*/ 	.short	0x0100
        /*00aa*/ 	.byte	0x08
	.zero		1


	//   ....[2]....
        /*00ac*/ 	.word	0x00000250
        /*00b0*/ 	.word	0x000000ff
        /*00b4*/ 	.word	0x00000008
        /*00b8*/ 	.short	0x0100
        /*00ba*/ 	.byte	0x08
	.zero		1


	//   ....[3]....
        /*00bc*/ 	.word	0x00000260
        /*00c0*/ 	.word	0x000000ff
        /*00c4*/ 	.word	0x00000018
        /*00c8*/ 	.short	0x0100
        /*00ca*/ 	.byte	0x08
	.zero		1


	//   ....[4]....
        /*00cc*/ 	.word	0x000006b0
        /*00d0*/ 	.word	0x000000ff
        /*00d4*/ 	.word	0x00000030
        /*00d8*/ 	.short	0x0100
        /*00da*/ 	.byte	0x06
	.zero		1


	//   ....[5]....
        /*00dc*/ 	.word	0x00000740
        /*00e0*/ 	.word	0x000000ff
        /*00e4*/ 	.word	0x00000038
        /*00e8*/ 	.short	0x0100
        /*00ea*/ 	.byte	0x06
	.zero		1


	//   ....[6]....
        /*00ec*/ 	.word	0x00001470
        /*00f0*/ 	.word	0x00000003
        /*00f4*/ 	.word	0x00000000
        /*00f8*/ 	.short	0x010a
        /*00fa*/ 	.byte	0x3f
	.zero		1


	//   ....[7]....
        /*00fc*/ 	.word	0x000014b0
        /*0100*/ 	.word	0x00000003
        /*0104*/ 	.word	0x00000000
        /*0108*/ 	.short	0x010a
        /*010a*/ 	.byte	0x3f
	.zero		1


	//   ....[8]....
        /*010c*/ 	.word	0x00002070
        /*0110*/ 	.word	0x00000005
        /*0114*/ 	.word	0x00000000
        /*0118*/ 	.short	0x010a
        /*011a*/ 	.byte	0x3f
	.zero		1


	//   ....[9]....
        /*011c*/ 	.word	0x000020b0
        /*0120*/ 	.word	0x00000005
        /*0124*/ 	.word	0x00000000
        /*0128*/ 	.short	0x010a
        /*012a*/ 	.byte	0x3f
	.zero		1


	//   ....[10]....
        /*012c*/ 	.word	0x00002af0
        /*0130*/ 	.word	0x00000005
        /*0134*/ 	.word	0x00000000
        /*0138*/ 	.short	0x0101
        /*013a*/ 	.byte	0x3f
	.zero		1


	//   ....[11]....
        /*013c*/ 	.word	0x00002cd0
        /*0140*/ 	.word	0x00000003
        /*0144*/ 	.word	0x00000000
        /*0148*/ 	.short	0x0101
        /*014a*/ 	.byte	0x3f
	.zero		1


	//   ....[12]....
        /*014c*/ 	.word	0x00007a20
        /*0150*/ 	.word	0x00000014
        /*0154*/ 	.word	0x00000010
        /*0158*/ 	.short	0x010a
        /*015a*/ 	.byte	0x3f
	.zero		1


	//   ....[13]....
        /*015c*/ 	.word	0x00007ea0
        /*0160*/ 	.word	0x00000005
        /*0164*/ 	.word	0x00000038
        /*0168*/ 	.short	0x0101
        /*016a*/ 	.byte	0x3f
	.zero		1


	//   ....[14]....
        /*016c*/ 	.word	0x000085c0
        /*0170*/ 	.word	0x00000007
        /*0174*/ 	.word	0x00000000
        /*0178*/ 	.short	0x010a
        /*017a*/ 	.byte	0x3f
	.zero		1


	//   ....[15]....
        /*017c*/ 	.word	0x00008640
        /*0180*/ 	.word	0x00000003
        /*0184*/ 	.word	0x00000000
        /*0188*/ 	.short	0x010a
        /*018a*/ 	.byte	0x3f
	.zero		1


	//   ....[16]....
        /*018c*/ 	.word	0x000086a0
        /*0190*/ 	.word	0x00000003
        /*0194*/ 	.word	0x00000000
        /*0198*/ 	.short	0x010a
        /*019a*/ 	.byte	0x3f
	.zero		1


	//   ....[17]....
        /*019c*/ 	.word	0x000086f0
        /*01a0*/ 	.word	0x00000005
        /*01a4*/ 	.word	0x00000000
        /*01a8*/ 	.short	0x010a
        /*01aa*/ 	.byte	0x3f
	.zero		1


	//   ....[18]....
        /*01ac*/ 	.word	0x000087c0
        /*01b0*/ 	.word	0x00000014
        /*01b4*/ 	.word	0x00000010
        /*01b8*/ 	.short	0x010a
        /*01ba*/ 	.byte	0x3f
	.zero		1


	//   ....[19]....
        /*01bc*/ 	.word	0x00008890
        /*01c0*/ 	.word	0x00000007
        /*01c4*/ 	.word	0x00000000
        /*01c8*/ 	.short	0x010a
        /*01ca*/ 	.byte	0x3f
	.zero		1


	//----- nvinfo : EIATTR_NUM_MBARRIERS
	.align		4
.L_35:
        /*01cc*/ 	.byte	0x03, 0x38
        /*01ce*/ 	.short	0x0006


	//----- nvinfo : EIATTR_EXIT_INSTR_OFFSETS
	.align		4
        /*01d0*/ 	.byte	0x04, 0x1c
        /*01d2*/ 	.short	(.L_37 - .L_36)


	//   ....[0]....
.L_36:
        /*01d4*/ 	.word	0x00000910


	//   ....[1]....
        /*01d8*/ 	.word	0x00001120


	//   ....[2]....
        /*01dc*/ 	.word	0x00007130


	//   ....[3]....
        /*01e0*/ 	.word	0x00007690


	//   ....[4]....
        /*01e4*/ 	.word	0x00008690


	//----- nvinfo : EIATTR_MAX_THREADS
	.align		4
.L_37:
        /*01e8*/ 	.byte	0x04, 0x05
        /*01ea*/ 	.short	(.L_39 - .L_38)
.L_38:
        /*01ec*/ 	.word	0x00000180
        /*01f0*/ 	.word	0x00000001
        /*01f4*/ 	.word	0x00000001


	//----- nvinfo : EIATTR_CRS_STACK_SIZE
	.align		4
.L_39:
        /*01f8*/ 	.byte	0x04, 0x1e
        /*01fa*/ 	.short	(.L_41 - .L_40)
.L_40:
        /*01fc*/ 	.word	0x00000000


	//----- nvinfo : EIATTR_CBANK_PARAM_SIZE
	.align		4
.L_41:
        /*0200*/ 	.byte	0x03, 0x19
        /*0202*/ 	.short	0x0470


	//----- nvinfo : EIATTR_PARAM_CBANK
	.align		4
        /*0204*/ 	.byte	0x04, 0x0a
        /*0206*/ 	.short	(.L_43 - .L_42)
	.align		4
.L_42:
        /*0208*/ 	.word	index@(.nv.constant0._ZN7cutlass13device_kernelINS_4gemm6kernel13GemmUniversalIN4cute5tupleIJiiiiEEENS1_10collective13CollectiveMmaINS1_34MainloopSm90TmaGmmaWarpSpecializedILi2ENS5_IJNS4_1CILi2EEENSA_ILi1EEESC_EEENS1_35KernelTmaWarpSpecializedCooperativeEEENS5_IJNSA_ILi384EEENSA_ILi32EEENSA_ILi128EEEEEENS_6half_tENS5_IJlSC_lEEESK_SL_NS4_8TiledMMAINS4_8MMA_AtomIJNS4_4SM904GMMA25MMA_64x32x16_F32F16F16_SSILNSP_5MajorE0ELSR_0ELNSP_7ScaleInE1ELSS_1EEEEEENS4_6LayoutISD_NS5_IJSC_NSA_ILi0EEESW_EEEEENS5_IJNS4_10UnderscoreESZ_SZ_EEEEENS4_13SM90_TMA_LOADENS4_14ComposedLayoutINS4_7SwizzleILi3ELi4ELi3EEENS4_18smem_ptr_flag_bitsILi16EEENSV_INS5_IJNSA_ILi8EEENSA_ILi64EEEEEENS5_IJS19_SC_EEEEEEEvNS4_8identityENS4_23SM90_TMA_LOAD_MULTICASTES1D_vS1E_EENS_8epilogue10collective6detail29Sm90TmaWarpSpecializedAdapterINS1I_15DefaultEpilogueISK_SL_SL_NS1H_6thread17LinearCombinationISK_Li1EffLNS1M_9ScaleType4KindE0ELNS_15FloatRoundStyleE2ESK_EENS1_15EpilogueDefaultEEEEEvvEEEEvNT_6ParamsE)
        /*020c*/ 	.short	0x0210
        /*020e*/ 	.short	0x0470


	//----- nvinfo : EIATTR_SW_WAR
	.align		4
.L_43:
        /*0210*/ 	.byte	0x04, 0x36
        /*0212*/ 	.short	(.L_45 - .L_44)
.L_44:
        /*0214*/ 	.word	0x00000008
.L_45:


//--------------------- .nv.callgraph             --------------------------
	.section	.nv.callgraph,"",@"SHT_CUDA_CALLGRAPH"
	.align	4
	.sectionentsize	8
	.align		4
        /*0000*/ 	.word	0x00000000
	.align		4
        /*0004*/ 	.word	0xffffffff
	.align		4
        /*0008*/ 	.word	index@(_ZN7cutlass13device_kernelINS_4gemm6kernel13GemmUniversalIN4cute5tupleIJiiiiEEENS1_10collective13CollectiveMmaINS1_34MainloopSm90TmaGmmaWarpSpecializedILi2ENS5_IJNS4_1CILi2EEENSA_ILi1EEESC_EEENS1_35KernelTmaWarpSpecializedCooperativeEEENS5_IJNSA_ILi384EEENSA_ILi32EEENSA_ILi128EEEEEENS_6half_tENS5_IJlSC_lEEESK_SL_NS4_8TiledMMAINS4_8MMA_AtomIJNS4_4SM904GMMA25MMA_64x32x16_F32F16F16_SSILNSP_5MajorE0ELSR_0ELNSP_7ScaleInE1ELSS_1EEEEEENS4_6LayoutISD_NS5_IJSC_NSA_ILi0EEESW_EEEEENS5_IJNS4_10UnderscoreESZ_SZ_EEEEENS4_13SM90_TMA_LOADENS4_14ComposedLayoutINS4_7SwizzleILi3ELi4ELi3EEENS4_18smem_ptr_flag_bitsILi16EEENSV_INS5_IJNSA_ILi8EEENSA_ILi64EEEEEENS5_IJS19_SC_EEEEEEEvNS4_8identityENS4_23SM90_TMA_LOAD_MULTICASTES1D_vS1E_EENS_8epilogue10collective6detail29Sm90TmaWarpSpecializedAdapterINS1I_15DefaultEpilogueISK_SL_SL_NS1H_6thread17LinearCombinationISK_Li1EffLNS1M_9ScaleType4KindE0ELNS_15FloatRoundStyleE2ESK_EENS1_15EpilogueDefaultEEEEEvvEEEEvNT_6ParamsE)
	.align		4
        /*000c*/ 	.word	index@(__assertfail)
	.align		4
        /*0010*/ 	.word	0x00000000
	.align		4
        /*0014*/ 	.word	0xfffffffe
	.align		4
        /*0018*/ 	.word	0x00000000
	.align		4
        /*001c*/ 	.word	0xfffffffd
	.align		4
        /*0020*/ 	.word	0x00000000
	.align		4
        /*0024*/ 	.word	0xfffffffc


//--------------------- .nv.constant4             --------------------------
	.section	.nv.constant4,"a",@progbits
	.align	8
	.align		8
.nv.constant4:
        /*0000*/ 	.dword	__assertfail
	.align		8
        /*0008*/ 	.dword	__unnamed_1
	.align		8
        /*0010*/ 	.dword	_ZN40_INTERNAL_62123639_4_k_cu_72a058f4_106964cuda3std3__45__cpo5beginE
	.align		8
        /*0018*/ 	.dword	_ZN40_INTERNAL_62123639_4_k_cu_72a058f4_106964cuda3std3__45__cpo3endE
	.align		8
        /*0020*/ 	.dword	_ZN40_INTERNAL_62123639_4_k_cu_72a058f4_106964cuda3std3__45__cpo6cbeginE
	.align		8
        /*0028*/ 	.dword	_ZN40_INTERNAL_62123639_4_k_cu_72a058f4_106964cuda3std3__45__cpo4cendE
	.align		8
        /*0030*/ 	.dword	_ZN40_INTERNAL_62123639_4_k_cu_72a058f4_106964cuda3std3__442_GLOBAL__N__62123639_4_k_cu_72a058f4_106966ignoreE
	.align		8
        /*0038*/ 	.dword	_ZN40_INTERNAL_62123639_4_k_cu_72a058f4_106964cuda3std3__419piecewise_constructE
	.align		8
        /*0040*/ 	.dword	_ZN40_INTERNAL_62123639_4_k_cu_72a058f4_106964cuda3std3__48in_placeE
	.align		8
        /*0048*/ 	.dword	_ZN40_INTERNAL_62123639_4_k_cu_72a058f4_106964cuda3std6ranges3__45__cpo4swapE
	.align		8
        /*0050*/ 	.dword	_ZN40_INTERNAL_62123639_4_k_cu_72a058f4_106964cuda3std6ranges3__45__cpo9iter_moveE
	.align		8
        /*0058*/ 	.dword	_ZN40_INTERNAL_62123639_4_k_cu_72a058f4_106964cute7productE
	.align		8
        /*0060*/ 	.dword	_ZN40_INTERNAL_62123639_4_k_cu_72a058f4_106964cute1_E
	.align		8
        /*0068*/ 	.dword	$str$22
	.align		8
        /*0070*/ 	.dword	$str$23


//--------------------- .text._ZN7cutlass13device_kernelINS_4gemm6kernel13GemmUniversalIN4cute5tupleIJiiiiEEENS1_10collective13CollectiveMmaINS1_34MainloopSm90TmaGmmaWarpSpecializedILi2ENS5_IJNS4_1CILi2EEENSA_ILi1EEESC_EEENS1_35KernelTmaWarpSpecializedCooperativeEEENS5_IJNSA_ILi384EEENSA_ILi32EEENSA_ILi128EEEEEENS_6half_tENS5_IJlSC_lEEESK_SL_NS4_8TiledMMAINS4_8MMA_AtomIJNS4_4SM904GMMA25MMA_64x32x16_F32F16F16_SSILNSP_5MajorE0ELSR_0ELNSP_7ScaleInE1ELSS_1EEEEEENS4_6LayoutISD_NS5_IJSC_NSA_ILi0EEESW_EEEEENS5_IJNS4_10UnderscoreESZ_SZ_EEEEENS4_13SM90_TMA_LOADENS4_14ComposedLayoutINS4_7SwizzleILi3ELi4ELi3EEENS4_18smem_ptr_flag_bitsILi16EEENSV_INS5_IJNSA_ILi8EEENSA_ILi64EEEEEENS5_IJS19_SC_EEEEEEEvNS4_8identityENS4_23SM90_TMA_LOAD_MULTICASTES1D_vS1E_EENS_8epilogue10collective6detail29Sm90TmaWarpSpecializedAdapterINS1I_15DefaultEpilogueISK_SL_SL_NS1H_6thread17LinearCombinationISK_Li1EffLNS1M_9ScaleType4KindE0ELNS_15FloatRoundStyleE2ESK_EENS1_15EpilogueDefaultEEEEEvvEEEEvNT_6ParamsE --------------------------
	.section	.text._ZN7cutlass13device_kernelINS_4gemm6kernel13GemmUniversalIN4cute5tupleIJiiiiEEENS1_10collective13CollectiveMmaINS1_34MainloopSm90TmaGmmaWarpSpecializedILi2ENS5_IJNS4_1CILi2EEENSA_ILi1EEESC_EEENS1_35KernelTmaWarpSpecializedCooperativeEEENS5_IJNSA_ILi384EEENSA_ILi32EEENSA_ILi128EEEEEENS_6half_tENS5_IJlSC_lEEESK_SL_NS4_8TiledMMAINS4_8MMA_AtomIJNS4_4SM904GMMA25MMA_64x32x16_F32F16F16_SSILNSP_5MajorE0ELSR_0ELNSP_7ScaleInE1ELSS_1EEEEEENS4_6LayoutISD_NS5_IJSC_NSA_ILi0EEESW_EEEEENS5_IJNS4_10UnderscoreESZ_SZ_EEEEENS4_13SM90_TMA_LOADENS4_14ComposedLayoutINS4_7SwizzleILi3ELi4ELi3EEENS4_18smem_ptr_flag_bitsILi16EEENSV_INS5_IJNSA_ILi8EEENSA_ILi64EEEEEENS5_IJS19_SC_EEEEEEEvNS4_8identityENS4_23SM90_TMA_LOAD_MULTICASTES1D_vS1E_EENS_8epilogue10collective6detail29Sm90TmaWarpSpecializedAdapterINS1I_15DefaultEpilogueISK_SL_SL_NS1H_6thread17LinearCombinationISK_Li1EffLNS1M_9ScaleType4KindE0ELNS_15FloatRoundStyleE2ESK_EENS1_15EpilogueDefaultEEEEEvvEEEEvNT_6ParamsE,"ax",@progbits
	.align	128
.text._ZN7cutlass13device_kernelINS_4gemm6kernel13GemmUniversalIN4cute5tupleIJiiiiEEENS1_10collective13CollectiveMmaINS1_34MainloopSm90TmaGmmaWarpSpecializedILi2ENS5_IJNS4_1CILi2EEENSA_ILi1EEESC_EEENS1_35KernelTmaWarpSpecializedCooperativeEEENS5_IJNSA_ILi384EEENSA_ILi32EEENSA_ILi128EEEEEENS_6half_tENS5_IJlSC_lEEESK_SL_NS4_8TiledMMAINS4_8MMA_AtomIJNS4_4SM904GMMA25MMA_64x32x16_F32F16F16_SSILNSP_5MajorE0ELSR_0ELNSP_7ScaleInE1ELSS_1EEEEEENS4_6LayoutISD_NS5_IJSC_NSA_ILi0EEESW_EEEEENS5_IJNS4_10UnderscoreESZ_SZ_EEEEENS4_13SM90_TMA_LOADENS4_14ComposedLayoutINS4_7SwizzleILi3ELi4ELi3EEENS4_18smem_ptr_flag_bitsILi16EEENSV_INS5_IJNSA_ILi8EEENSA_ILi64EEEEEENS5_IJS19_SC_EEEEEEEvNS4_8identityENS4_23SM90_TMA_LOAD_MULTICASTES1D_vS1E_EENS_8epilogue10collective6detail29Sm90TmaWarpSpecializedAdapterINS1I_15DefaultEpilogueISK_SL_SL_NS1H_6thread17LinearCombinationISK_Li1EffLNS1M_9ScaleType4KindE0ELNS_15FloatRoundStyleE2ESK_EENS1_15EpilogueDefaultEEEEEvvEEEEvNT_6ParamsE:
        .type           _ZN7cutlass13device_kernelINS_4gemm6kernel13GemmUniversalIN4cute5tupleIJiiiiEEENS1_10collective13CollectiveMmaINS1_34MainloopSm90TmaGmmaWarpSpecializedILi2ENS5_IJNS4_1CILi2EEENSA_ILi1EEESC_EEENS1_35KernelTmaWarpSpecializedCooperativeEEENS5_IJNSA_ILi384EEENSA_ILi32EEENSA_ILi128EEEEEENS_6half_tENS5_IJlSC_lEEESK_SL_NS4_8TiledMMAINS4_8MMA_AtomIJNS4_4SM904GMMA25MMA_64x32x16_F32F16F16_SSILNSP_5MajorE0ELSR_0ELNSP_7ScaleInE1ELSS_1EEEEEENS4_6LayoutISD_NS5_IJSC_NSA_ILi0EEESW_EEEEENS5_IJNS4_10UnderscoreESZ_SZ_EEEEENS4_13SM90_TMA_LOADENS4_14ComposedLayoutINS4_7SwizzleILi3ELi4ELi3EEENS4_18smem_ptr_flag_bitsILi16EEENSV_INS5_IJNSA_ILi8EEENSA_ILi64EEEEEENS5_IJS19_SC_EEEEEEEvNS4_8identityENS4_23SM90_TMA_LOAD_MULTICASTES1D_vS1E_EENS_8epilogue10collective6detail29Sm90TmaWarpSpecializedAdapterINS1I_15DefaultEpilogueISK_SL_SL_NS1H_6thread17LinearCombinationISK_Li1EffLNS1M_9ScaleType4KindE0ELNS_15FloatRoundStyleE2ESK_EENS1_15EpilogueDefaultEEEEEvvEEEEvNT_6ParamsE,@function
        .size           _ZN7cutlass13device_kernelINS_4gemm6kernel13GemmUniversalIN4cute5tupleIJiiiiEEENS1_10collective13CollectiveMmaINS1_34MainloopSm90TmaGmmaWarpSpecializedILi2ENS5_IJNS4_1CILi2EEENSA_ILi1EEESC_EEENS1_35KernelTmaWarpSpecializedCooperativeEEENS5_IJNSA_ILi384EEENSA_ILi32EEENSA_ILi128EEEEEENS_6half_tENS5_IJlSC_lEEESK_SL_NS4_8TiledMMAINS4_8MMA_AtomIJNS4_4SM904GMMA25MMA_64x32x16_F32F16F16_SSILNSP_5MajorE0ELSR_0ELNSP_7ScaleInE1ELSS_1EEEEEENS4_6LayoutISD_NS5_IJSC_NSA_ILi0EEESW_EEEEENS5_IJNS4_10UnderscoreESZ_SZ_EEEEENS4_13SM90_TMA_LOADENS4_14ComposedLayoutINS4_7SwizzleILi3ELi4ELi3EEENS4_18smem_ptr_flag_bitsILi16EEENSV_INS5_IJNSA_ILi8EEENSA_ILi64EEEEEENS5_IJS19_SC_EEEEEEEvNS4_8identityENS4_23SM90_TMA_LOAD_MULTICASTES1D_vS1E_EENS_8epilogue10collective6detail29Sm90TmaWarpSpecializedAdapterINS1I_15DefaultEpilogueISK_SL_SL_NS1H_6thread17LinearCombinationISK_Li1EffLNS1M_9ScaleType4KindE0ELNS_15FloatRoundStyleE2ESK_EENS1_15EpilogueDefaultEEEEEvvEEEEvNT_6ParamsE,(.L_x_145 - _ZN7cutlass13device_kernelINS_4gemm6kernel13GemmUniversalIN4cute5tupleIJiiiiEEENS1_10collective13CollectiveMmaINS1_34MainloopSm90TmaGmmaWarpSpecializedILi2ENS5_IJNS4_1CILi2EEENSA_ILi1EEESC_EEENS1_35KernelTmaWarpSpecializedCooperativeEEENS5_IJNSA_ILi384EEENSA_ILi32EEENSA_ILi128EEEEEENS_6half_tENS5_IJlSC_lEEESK_SL_NS4_8TiledMMAINS4_8MMA_AtomIJNS4_4SM904GMMA25MMA_64x32x16_F32F16F16_SSILNSP_5MajorE0ELSR_0ELNSP_7ScaleInE1ELSS_1EEEEEENS4_6LayoutISD_NS5_IJSC_NSA_ILi0EEESW_EEEEENS5_IJNS4_10UnderscoreESZ_SZ_EEEEENS4_13SM90_TMA_LOADENS4_14ComposedLayoutINS4_7SwizzleILi3ELi4ELi3EEENS4_18smem_ptr_flag_bitsILi16EEENSV_INS5_IJNSA_ILi8EEENSA_ILi64EEEEEENS5_IJS19_SC_EEEEEEEvNS4_8identityENS4_23SM90_TMA_LOAD_MULTICASTES1D_vS1E_EENS_8epilogue10collective6detail29Sm90TmaWarpSpecializedAdapterINS1I_15DefaultEpilogueISK_SL_SL_NS1H_6thread17LinearCombinationISK_Li1EffLNS1M_9ScaleType4KindE0ELNS_15FloatRoundStyleE2ESK_EENS1_15EpilogueDefaultEEEEEvvEEEEvNT_6ParamsE)
        .other          _ZN7cutlass13device_kernelINS_4gemm6kernel13GemmUniversalIN4cute5tupleIJiiiiEEENS1_10collective13CollectiveMmaINS1_34MainloopSm90TmaGmmaWarpSpecializedILi2ENS5_IJNS4_1CILi2EEENSA_ILi1EEESC_EEENS1_35KernelTmaWarpSpecializedCooperativeEEENS5_IJNSA_ILi384EEENSA_ILi32EEENSA_ILi128EEEEEENS_6half_tENS5_IJlSC_lEEESK_SL_NS4_8TiledMMAINS4_8MMA_AtomIJNS4_4SM904GMMA25MMA_64x32x16_F32F16F16_SSILNSP_5MajorE0ELSR_0ELNSP_7ScaleInE1ELSS_1EEEEEENS4_6LayoutISD_NS5_IJSC_NSA_ILi0EEESW_EEEEENS5_IJNS4_10UnderscoreESZ_SZ_EEEEENS4_13SM90_TMA_LOADENS4_14ComposedLayoutINS4_7SwizzleILi3ELi4ELi3EEENS4_18smem_ptr_flag_bitsILi16EEENSV_INS5_IJNSA_ILi8EEENSA_ILi64EEEEEENS5_IJS19_SC_EEEEEEEvNS4_8identityENS4_23SM90_TMA_LOAD_MULTICASTES1D_vS1E_EENS_8epilogue10collective6detail29Sm90TmaWarpSpecializedAdapterINS1I_15DefaultEpilogueISK_SL_SL_NS1H_6thread17LinearCombinationISK_Li1EffLNS1M_9ScaleType4KindE0ELNS_15FloatRoundStyleE2ESK_EENS1_15EpilogueDefaultEEEEEvvEEEEvNT_6ParamsE,@"STO_CUDA_ENTRY STV_DEFAULT"
_ZN7cutlass13device_kernelINS_4gemm6kernel13GemmUniversalIN4cute5tupleIJiiiiEEENS1_10collective13CollectiveMmaINS1_34MainloopSm90TmaGmmaWarpSpecializedILi2ENS5_IJNS4_1CILi2EEENSA_ILi1EEESC_EEENS1_35KernelTmaWarpSpecializedCooperativeEEENS5_IJNSA_ILi384EEENSA_ILi32EEENSA_ILi128EEEEEENS_6half_tENS5_IJlSC_lEEESK_SL_NS4_8TiledMMAINS4_8MMA_AtomIJNS4_4SM904GMMA25MMA_64x32x16_F32F16F16_SSILNSP_5MajorE0ELSR_0ELNSP_7ScaleInE1ELSS_1EEEEEENS4_6LayoutISD_NS5_IJSC_NSA_ILi0EEESW_EEEEENS5_IJNS4_10UnderscoreESZ_SZ_EEEEENS4_13SM90_TMA_LOADENS4_14ComposedLayoutINS4_7SwizzleILi3ELi4ELi3EEENS4_18smem_ptr_flag_bitsILi16EEENSV_INS5_IJNSA_ILi8EEENSA_ILi64EEEEEENS5_IJS19_SC_EEEEEEEvNS4_8identityENS4_23SM90_TMA_LOAD_MULTICASTES1D_vS1E_EENS_8epilogue10collective6detail29Sm90TmaWarpSpecializedAdapterINS1I_15DefaultEpilogueISK_SL_SL_NS1H_6thread17LinearCombinationISK_Li1EffLNS1M_9ScaleType4KindE0ELNS_15FloatRoundStyleE2ESK_EENS1_15EpilogueDefaultEEEEEvvEEEEvNT_6ParamsE:
[----:B------:R-:W0:Y:S01]  /*0000*/  LDC R1, c[0x0][0x28] ;  /* 0x00000a00ff017b82 */ /* 0x000e220000000800 */
[----:B------:R-:W1:Y:S01]  /*0010*/  S2R R18, SR_TID.X ;  /* 0x0000000000127919 */ /* 0x000e620000002100 */
[----:B------:R-:W-:Y:S01]  /*0020*/  ELECT P0, URZ, PT ;  /* 0x00000000003f782f */ /* 0x000fe20003800000 */
[----:B------:R-:W-:Y:S01]  /*0030*/  BSSY B0, `(.L_x_0) ;  /* 0x000000f000007945 */ /* 0x000fe20003800000 */
[--C-:B-1----:R-:W-:Y:S02]  /*0040*/  SHF.R.U32.HI R0, RZ, 0x5, R18.reuse ;  /* 0x00000005ff007819 */ /* 0x102fe40000011612 */
[----:B------:R-:W-:-:S03]  /*0050*/  SHF.R.U32.HI R3, RZ, 0x7, R18 ;  /* 0x00000007ff037819 */ /* 0x000fc60000011612 */
[----:B------:R-:W1:Y:S04]  /*0060*/  SHFL.IDX PT, R2, R0, RZ, 0x1f ;  /* 0x00001fff00027589 */ /* 0x000e6800000e0000 */
[----:B------:R2:W3:Y:S01]  /*0070*/  SHFL.IDX PT, R5, R3, RZ, 0x1f ;  /* 0x00001fff03057589 */ /* 0x0004e200000e0000 */
[----:B-1----:R-:W-:-:S13]  /*0080*/  ISETP.NE.OR P0, PT, R2, RZ, !P0 ;  /* 0x000000ff0200720c */ /* 0x002fda0004705670 */
[----:B0-23--:R-:W-:Y:S05]  /*0090*/  @P0 BRA `(.L_x_1) ;  /* 0x0000000000200947 */ /* 0x00dfea0003800000 */
[----:B------:R-:W-:Y:S02]  /*00a0*/  ULDC.64 UR4, c[0x0][0x198] ;  /* 0x0000660000047ab9 */ /* 0x000fe40000000a00 */
[----:B------:R-:W-:Y:S02]  /*00b0*/  UIADD3 UR6, UP0, UR4, 0xf0, URZ ;  /* 0x000000f004067890 */ /* 0x000fe4000ff1e03f */
[----:B------:R-:W-:Y:S02]  /*00c0*/  UIADD3 UR4, UP1, UR4, 0x1f0, URZ ;  /* 0x000001f004047890 */ /* 0x000fe4000ff3e03f */
[----:B------:R-:W-:Y:S02]  /*00d0*/  UIADD3.X UR7, URZ, UR5, URZ, UP0, !UPT ;  /* 0x000000053f077290 */ /* 0x000fe400087fe43f */
[----:B------:R-:W-:-:S07]  /*00e0*/  UIADD3.X UR5, URZ, UR5, URZ, UP1, !UPT ;  /* 0x000000053f057290 */ /* 0x000fce0008ffe43f */
[----:B------:R0:W-:Y:S02]  /*00f0*/  UTMACCTL.PF [UR6] ;  /* 0x00000000060079b9 */ /* 0x0001e40008040000 */
[----:B------:R0:W-:Y:S02]  /*0100*/  UTMACCTL.PF [UR4] ;  /* 0x00000000040079b9 */ /* 0x0001e40008040000 */
[----:B0-----:R-:W-:Y:S01]  /*0110*/  NOP ;  /* 0x0000000000007918 */ /* 0x001fe20000000000 */
.L_x_1:
[----:B------:R-:W-:Y:S05]  /*0120*/  BSYNC B0 ;  /* 0x0000000000007941 */ /* 0x000fea0003800000 */
.L_x_0:
[----:B------:R-:W0:Y:S02]  /*0130*/  SHFL.IDX PT, R3, R0, RZ, 0x1f ;  /* 0x00001fff00037589 */ /* 0x000e2400000e0000 */
[----:B0-----:R-:W-:-:S13]  /*0140*/  ISETP.NE.AND P0, PT, R3, RZ, PT ;  /* 0x000000ff0300720c */ /* 0x001fda0003f05270 */
[----:B------:R-:W-:Y:S05]  /*0150*/  @P0 BRA `(.L_x_2) ;  /* 0x0000000000480947 */ /* 0x000fea0003800000 */
[----:B------:R-:W0:Y:S01]  /*0160*/  S2UR UR8, SR_CgaCtaId ;  /* 0x00000000000879c3 */ /* 0x000e220000008800 */
[----:B------:R-:W-:Y:S01]  /*0170*/  UMOV UR4, 0x400 ;  /* 0x0000040000047882 */ /* 0x000fe20000000000 */
[----:B------:R-:W-:Y:S01]  /*0180*/  UMOV UR5, 0x1 ;  /* 0x0000000100057882 */ /* 0x000fe20000000000 */
[----:B------:R-:W-:Y:S01]  /*0190*/  UMOV UR6, 0x4 ;  /* 0x0000000400067882 */ /* 0x000fe20000000000 */
[----:B------:R-:W-:Y:S01]  /*01a0*/  ELECT P0, URZ, PT ;  /* 0x00000000003f782f */ /* 0x000fe20003800000 */
[----:B------:R-:W-:-:S04]  /*01b0*/  UIADD3 UR6, -UR6, 0x100000, URZ ;  /* 0x0010000006067890 */ /* 0x000fc8000fffe13f */
[----:B------:R-:W-:Y:S02]  /*01c0*/  USHF.L.U32 UR7, UR6, 0xb, URZ ;  /* 0x0000000b06077899 */ /* 0x000fe4000800063f */
[----:B------:R-:W-:Y:S02]  /*01d0*/  USHF.L.U32 UR6, UR6, 0x1, URZ ;  /* 0x0000000106067899 */ /* 0x000fe4000800063f */
[----:B0-----:R-:W-:Y:S02]  /*01e0*/  ULEA UR8, UR8, UR4, 0x18 ;  /* 0x0000000408087291 */ /* 0x001fe4000f8ec03f */
[----:B------:R-:W-:-:S04]  /*01f0*/  UIADD3 UR4, -UR5, 0x100000, URZ ;  /* 0x0010000005047890 */ /* 0x000fc8000fffe13f */
[----:B------:R-:W-:Y:S02]  /*0200*/  USHF.L.U32 UR5, UR4, 0xb, URZ ;  /* 0x0000000b04057899 */ /* 0x000fe4000800063f */
[----:B------:R-:W-:Y:S01]  /*0210*/  USHF.L.U32 UR4, UR4, 0x1, URZ ;  /* 0x0000000104047899 */ /* 0x000fe2000800063f */
[----:B------:R-:W0:Y:S11]  /*0220*/  FENCE.VIEW.ASYNC.S ;  /* 0x00000000000073c6 */ /* 0x000e360000000000 */
[----:B0-----:R0:W1:Y:S01]  /*0230*/  SYNCS.EXCH.64 URZ, [UR8], UR4 ;  /* 0x00000004083f75b2 */ /* 0x0010620008000100 */
[----:B------:R0:W2:Y:S01]  /*0240*/  SYNCS.EXCH.64 URZ, [UR8+0x10], UR6 ;  /* 0x00001006083f75b2 */ /* 0x0000a20008000100 */
[----:B------:R0:W3:Y:S01]  /*0250*/  SYNCS.EXCH.64 URZ, [UR8+0x8], UR4 ;  /* 0x00000804083f75b2 */ /* 0x0000e20008000100 */
[----:B------:R0:W4:Y:S01]  /*0260*/  SYNCS.EXCH.64 URZ, [UR8+0x18], UR6 ;  /* 0x00001806083f75b2 */ /* 0x0001220008000100 */
[----:B------:R-:W-:Y:S01]  /*0270*/  NOP ;  /* 0x0000000000007918 */ /* 0x000fe20000000000 */
.L_x_2:
[----:B------:R-:W-:Y:S01]  /*0280*/  SHF.R.S32.HI R7, RZ, 0x1f, R18 ;  /* 0x0000001fff077819 */ /* 0x000fe20000011412 */
[----:B------:R-:W5:Y:S01]  /*0290*/  SHFL.IDX PT, R0, R0, RZ, 0x1f ;  /* 0x00001fff00007589 */ /* 0x000f6200000e0000 */
[----:B0-----:R-:W0:Y:S01]  /*02a0*/  S2UR UR8, SR_CTAID.X ;  /* 0x00000000000879c3 */ /* 0x001e220000002500 */
[----:B------:R-:W-:Y:S02]  /*02b0*/  ELECT P0, URZ, PT ;  /* 0x00000000003f782f */ /* 0x000fe40003800000 */
[----:B------:R-:W-:Y:S01]  /*02c0*/  LEA.HI R7, R7, R18, RZ, 0x7 ;  /* 0x0000001207077211 */ /* 0x000fe200078f38ff */
[----:B------:R-:W1:Y:S01]  /*02d0*/  S2R R4, SR_CTAID.Y ;  /* 0x0000000000047919 */ /* 0x000e620000002600 */
[----:B------:R-:W-:Y:S01]  /*02e0*/  SHF.R.S32.HI R8, RZ, 0x1f, R3 ;  /* 0x0000001fff087819 */ /* 0x000fe20000011403 */
[----:B------:R-:W-:Y:S01]  /*02f0*/  ULDC UR4, c[0x0][0x150] ;  /* 0x0000540000047ab9 */ /* 0x000fe20000000800 */
[----:B------:R-:W-:Y:S01]  /*0300*/  LOP3.LUT R7, R7, 0xffffff80, RZ, 0xc0, !PT ;  /* 0xffffff8007077812 */ /* 0x000fe200078ec0ff */
[----:B------:R-:W-:Y:S01]  /*0310*/  NOP ;  /* 0x0000000000007918 */ /* 0x000fe20000000000 */
[----:B------:R-:W-:Y:S01]  /*0320*/  LEA.HI R8, R8, R3, RZ, 0x2 ;  /* 0x0000000308087211 */ /* 0x000fe200078f10ff */
[----:B------:R-:W2:Y:S01]  /*0330*/  LDC R10, c[0x0][0x144] ;  /* 0x00005100ff0a7b82 */ /* 0x000ea20000000800 */
[----:B------:R-:W-:Y:S01]  /*0340*/  NOP ;  /* 0x0000000000007918 */ /* 0x000fe20000000000 */
[----:B------:R-:W-:Y:S01]  /*0350*/  IMAD.IADD R6, R18, 0x1, -R7 ;  /* 0x0000000112067824 */ /* 0x000fe200078e0a07 */
[----:B------:R-:W-:Y:S01]  /*0360*/  LOP3.LUT R8, R8, 0x3ffffffc, RZ, 0xc0, !PT ;  /* 0x3ffffffc08087812 */ /* 0x000fe200078ec0ff */
[----:B------:R-:W-:Y:S01]  /*0370*/  IMAD.MOV.U32 R23, RZ, RZ, 0x1 ;  /* 0x00000001ff177424 */ /* 0x000fe200078e00ff */
[----:B------:R-:W-:-:S02]  /*0380*/  ISETP.NE.AND P3, PT, R5, RZ, PT ;  /* 0x000000ff0500720c */ /* 0x000fc40003f65270 */
[----:B------:R-:W-:Y:S01]  /*0390*/  SHF.R.S32.HI R7, RZ, 0x1f, R6 ;  /* 0x0000001fff077819 */ /* 0x000fe20000011406 */
[----:B------:R-:W-:Y:S01]  /*03a0*/  IMAD.IADD R8, R3, 0x1, -R8 ;  /* 0x0000000103087824 */ /* 0x000fe200078e0a08 */
[----:B------:R-:W3:Y:S02]  /*03b0*/  LDC R13, c[0x0][0x140] ;  /* 0x00005000ff0d7b82 */ /* 0x000ee40000000800 */
[----:B------:R-:W-:Y:S02]  /*03c0*/  LEA.HI R7, R7, R6, RZ, 0x3 ;  /* 0x0000000607077211 */ /* 0x000fe400078f18ff */
[----:B-----5:R-:W-:Y:S02]  /*03d0*/  ISETP.NE.OR P0, PT, R0, RZ, !P0 ;  /* 0x000000ff0000720c */ /* 0x020fe40004705670 */
[--C-:B------:R-:W-:Y:S02]  /*03e0*/  SHF.R.S32.HI R0, RZ, 0x3, R7.reuse ;  /* 0x00000003ff007819 */ /* 0x100fe40000011407 */
[----:B------:R-:W-:-:S02]  /*03f0*/  SHF.R.S32.HI R7, RZ, 0x1f, R7 ;  /* 0x0000001fff077819 */ /* 0x000fc40000011407 */
[----:B0-----:R-:W-:Y:S02]  /*0400*/  I2FP.F32.U32 R9, UR8 ;  /* 0x0000000800097c45 */ /* 0x001fe40008201000 */
[----:B------:R-:W-:-:S03]  /*0410*/  LEA.HI R7, R7, R0, RZ, 0x2 ;  /* 0x0000000007077211 */ /* 0x000fc600078f10ff */
[----:B------:R-:W-:Y:S01]  /*0420*/  FMUL R9, R9, UR4 ;  /* 0x0000000409097c20 */ /* 0x000fe20008400000 */
[----:B------:R-:W-:Y:S01]  /*0430*/  LOP3.LUT R7, R7, 0xfffffffc, RZ, 0xc0, !PT ;  /* 0xfffffffc07077812 */ /* 0x000fe200078ec0ff */
[----:B------:R-:W-:Y:S01]  /*0440*/  VOTEU.ALL UP0, P0 ;  /* 0x00000000003f7886 */ /* 0x000fe20000000000 */
[----:B-1----:R-:W-:Y:S01]  /*0450*/  I2FP.F32.U32 R3, R4 ;  /* 0x0000000400037245 */ /* 0x002fe20000201000 */
[----:B------:R-:W-:Y:S01]  /*0460*/  ULDC UR4, c[0x0][0x154] ;  /* 0x0000550000047ab9 */ /* 0x000fe20000000800 */
[----:B------:R-:W-:Y:S01]  /*0470*/  VOTEU.ALL UP1, P0 ;  /* 0x00000000003f7886 */ /* 0x000fe20000020000 */
[----:B------:R-:W0:Y:S01]  /*0480*/  F2I.U32.TRUNC.NTZ R9, R9 ;  /* 0x0000000900097305 */ /* 0x000e22000020f000 */
[----:B------:R-:W-:Y:S01]  /*0490*/  IMAD.IADD R7, R0, 0x1, -R7 ;  /* 0x0000000100077824 */ /* 0x000fe200078e0a07 */
[----:B------:R-:W1:Y:S01]  /*04a0*/  @!UP0 S2UR UR7, SR_CgaCtaId ;  /* 0x00000000000789c3 */ /* 0x000e620000008800 */
[----:B------:R-:W-:Y:S01]  /*04b0*/  FMUL R12, R3, UR4 ;  /* 0x00000004030c7c20 */ /* 0x000fe20008400000 */
[----:B------:R-:W-:Y:S01]  /*04c0*/  UMOV UR4, 0x20 ;  /* 0x0000002000047882 */ /* 0x000fe20000000000 */
[----:B------:R-:W-:Y:S01]  /*04d0*/  IMAD R8, R8, 0x4, R7 ;  /* 0x0000000408087824 */ /* 0x000fe200078e0207 */
[----:B------:R-:W-:Y:S01]  /*04e0*/  @!UP0 UMOV UR6, 0x400 ;  /* 0x0000040000068882 */ /* 0x000fe20000000000 */
[----:B------:R-:W-:-:S04]  /*04f0*/  @!UP0 UIADD3 UR4, -UR4, 0x100000, URZ ;  /* 0x0010000004048890 */ /* 0x000fc8000fffe13f */
[----:B------:R-:W-:Y:S02]  /*0500*/  @!UP0 USHF.L.U32 UR5, UR4, 0xb, URZ ;  /* 0x0000000b04058899 */ /* 0x000fe4000800063f */
[----:B------:R-:W-:Y:S01]  /*0510*/  @!UP0 USHF.L.U32 UR4, UR4, 0x1, URZ ;  /* 0x0000000104048899 */ /* 0x000fe2000800063f */
[----:B---3--:R-:W-:Y:S01]  /*0520*/  ISETP.EQ.U32.AND P2, PT, R13, 0x1, PT ;  /* 0x000000010d00780c */ /* 0x008fe20003f42070 */
[----:B------:R-:W3:Y:S01]  /*0530*/  F2I.U32.TRUNC.NTZ R12, R12 ;  /* 0x0000000c000c7305 */ /* 0x000ee2000020f000 */
[----:B------:R-:W-:Y:S01]  /*0540*/  LEA.HI R0, R8, R8, RZ, 0x1 ;  /* 0x0000000808007211 */ /* 0x000fe200078f08ff */
[----:B------:R-:W5:Y:S03]  /*0550*/  LDC R7, c[0x0][0x148] ;  /* 0x00005200ff077b82 */ /* 0x000f660000000800 */
[----:B------:R-:W-:Y:S01]  /*0560*/  LOP3.LUT R11, R0, 0xfffffffe, RZ, 0xc0, !PT ;  /* 0xfffffffe000b7812 */ /* 0x000fe200078ec0ff */
[----:B0-----:R-:W-:Y:S01]  /*0570*/  IMAD.MOV R15, RZ, RZ, -R9 ;  /* 0x000000ffff0f7224 */ /* 0x001fe200078e0a09 */
[----:B------:R-:W-:-:S03]  /*0580*/  SHF.R.S32.HI R9, RZ, 0x1f, R2 ;  /* 0x0000001fff097819 */ /* 0x000fc60000011402 */
[----:B--2---:R-:W-:Y:S01]  /*0590*/  IMAD R3, R10, R15, UR8 ;  /* 0x000000080a037e24 */ /* 0x004fe2000f8e020f */
[----:B------:R-:W-:Y:S01]  /*05a0*/  LEA.HI R9, R9, R2, RZ, 0x2 ;  /* 0x0000000209097211 */ /* 0x000fe200078f10ff */
[C---:B------:R-:W-:Y:S02]  /*05b0*/  IMAD.IADD R0, R8.reuse, 0x1, -R11 ;  /* 0x0000000108007824 */ /* 0x040fe400078e0a0b */
[----:B------:R-:W-:Y:S01]  /*05c0*/  IMAD.SHL.U32 R11, R8, 0x4, RZ ;  /* 0x00000004080b7824 */ /* 0x000fe200078e00ff */
[----:B------:R-:W-:Y:S01]  /*05d0*/  LOP3.LUT R9, R9, 0xfffffffc, RZ, 0xc0, !PT ;  /* 0xfffffffc09097812 */ /* 0x000fe200078ec0ff */
[----:B---3--:R-:W-:Y:S01]  /*05e0*/  IMAD.MOV R24, RZ, RZ, -R12 ;  /* 0x000000ffff187224 */ /* 0x008fe200078e0a0c */
[----:B------:R-:W-:Y:S01]  /*05f0*/  ISETP.NE.AND P4, PT, R0, R3, PT ;  /* 0x000000030000720c */ /* 0x000fe20003f85270 */
[----:B-1----:R-:W-:Y:S01]  /*0600*/  @!UP0 ULEA UR6, UR7, UR6, 0x18 ;  /* 0x0000000607068291 */ /* 0x002fe2000f8ec03f */
[----:B------:R-:W-:Y:S01]  /*0610*/  LOP3.LUT R22, R8, 0xc, R11, 0x78, !PT ;  /* 0x0000000c08167812 */ /* 0x000fe200078e780b */
[----:B------:R-:W-:Y:S01]  /*0620*/  IMAD.IADD R0, R2, 0x1, -R9 ;  /* 0x0000000102007824 */ /* 0x000fe200078e0a09 */
[----:B------:R-:W-:Y:S01]  /*0630*/  VOTEU.ALL UP0, P0 ;  /* 0x00000000003f7886 */ /* 0x000fe20000000000 */
[----:B------:R-:W-:Y:S01]  /*0640*/  LOP3.LUT P0, RZ, R6, 0x7, RZ, 0xc0, !PT ;  /* 0x0000000706ff7812 */ /* 0x000fe2000780c0ff */
[----:B------:R-:W-:-:S02]  /*0650*/  VIADD R6, R5, 0xffffffff ;  /* 0xffffffff05067836 */ /* 0x000fc40000000000 */
[----:B------:R-:W-:Y:S01]  /*0660*/  ISETP.NE.AND P1, PT, R0, 0x3, PT ;  /* 0x000000030000780c */ /* 0x000fe20003f25270 */
[----:B-----5:R-:W-:Y:S01]  /*0670*/  IMAD R9, R7, R24, R4 ;  /* 0x0000001807097224 */ /* 0x020fe200078e0204 */
[----:B------:R-:W-:Y:S02]  /*0680*/  ISETP.LT.U32.AND P0, PT, R22, 0x2, !P0 ;  /* 0x000000021600780c */ /* 0x000fe40004701070 */
[----:B------:R-:W-:Y:S01]  /*0690*/  ISETP.EQ.OR P1, PT, R0, RZ, !P1 ;  /* 0x000000ff0000720c */ /* 0x000fe20004f22670 */
[----:B------:R-:W0:Y:S02]  /*06a0*/  FENCE.VIEW.ASYNC.S ;  /* 0x00000000000073c6 */ /* 0x000e240000000000 */
[----:B0-----:R0:W1:Y:S01]  /*06b0*/  @!UP0 SYNCS.EXCH.64 URZ, [UR6+0x30], UR4 ;  /* 0x00003004063f85b2 */ /* 0x0010620008000100 */
[----:B------:R-:W-:Y:S02]  /*06c0*/  @P4 LEA.HI R2, R22, R22, RZ, 0x1 ;  /* 0x0000001616024211 */ /* 0x000fe400078f08ff */
[----:B------:R-:W-:-:S02]  /*06d0*/  ISETP.EQ.AND P1, PT, R5, RZ, P1 ;  /* 0x000000ff0500720c */ /* 0x000fc40000f22270 */
[----:B------:R-:W-:Y:S02]  /*06e0*/  @P4 SHF.R.S32.HI R2, RZ, 0x1, R2 ;  /* 0x00000001ff024819 */ /* 0x000fe40000011402 */
[----:B------:R-:W-:Y:S02]  /*06f0*/  ISETP.GE.U32.AND P6, PT, R6, 0x2, PT ;  /* 0x000000020600780c */ /* 0x000fe40003fc6070 */
[----:B------:R-:W-:Y:S02]  /*0700*/  @P4 ISETP.NE.AND P5, PT, R2, R9, PT ;  /* 0x000000090200420c */ /* 0x000fe40003fa5270 */
[----:B------:R-:W-:Y:S02]  /*0710*/  SEL R2, RZ, 0x1, !P0 ;  /* 0x00000001ff027807 */ /* 0x000fe40004000000 */
[----:B------:R-:W-:Y:S02]  /*0720*/  @P4 SEL R23, RZ, 0x1, P5 ;  /* 0x00000001ff174807 */ /* 0x000fe40002800000 */
[----:B------:R-:W-:Y:S01]  /*0730*/  SEL R19, RZ, 0x1, !P1 ;  /* 0x00000001ff137807 */ /* 0x000fe20004800000 */
[----:B------:R0:W2:Y:S01]  /*0740*/  @!UP1 SYNCS.EXCH.64 URZ, [UR6+0x38], UR4 ;  /* 0x00003804063f95b2 */ /* 0x0000a20008000100 */
[----:B------:R-:W-:Y:S01]  /*0750*/  LOP3.LUT R23, R23, R2, RZ, 0xc0, !PT ;  /* 0x0000000217177212 */ /* 0x000fe200078ec0ff */
[----:B------:R-:W-:Y:S01]  /*0760*/  NOP ;  /* 0x0000000000007918 */ /* 0x000fe20000000000 */
[----:B------:R-:W-:Y:S01]  /*0770*/  SEL R19, R19, 0x2, P6 ;  /* 0x0000000213137807 */ /* 0x000fe20003000000 */
[----:B------:R-:W-:Y:S06]  /*0780*/  @!P2 BRA `(.L_x_3) ;  /* 0x000000000008a947 */ /* 0x000fec0003800000 */
[----:B-12-4-:R-:W-:Y:S01]  /*0790*/  UCGABAR_ARV ;  /* 0x00000000000079c7 */ /* 0x016fe20008000000 */
[----:B------:R-:W-:Y:S05]  /*07a0*/  BRA `(.L_x_4) ;  /* 0x0000000000047947 */ /* 0x000fea0003800000 */
.L_x_3:
[----:B-12-4-:R-:W-:Y:S01]  /*07b0*/  NOP ;  /* 0x0000000000007918 */ /* 0x016fe20000000000 */
.L_x_4:
[----:B------:R-:W1:Y:S01]  /*07c0*/  LDC R2, c[0x0][0x65c] ;  /* 0x00019700ff027b82 */ /* 0x000e620000000800 */
[----:B------:R-:W-:Y:S02]  /*07d0*/  IMAD.U32 R8, RZ, RZ, UR8 ;  /* 0x00000008ff087e24 */ /* 0x000fe4000f8e00ff */
[----:B------:R-:W-:Y:S01]  /*07e0*/  IMAD.MOV.U32 R9, RZ, RZ, RZ ;  /* 0x000000ffff097224 */ /* 0x000fe200078e00ff */
[----:B-1----:R-:W-:-:S04]  /*07f0*/  ISETP.NE.AND P1, PT, R2, 0x1, PT ;  /* 0x000000010200780c */ /* 0x002fc80003f25270 */
[----:B------:R-:W-:-:S09]  /*0800*/  P2R R5, PR, RZ, 0x2 ;  /* 0x00000002ff057803 */ /* 0x000fd20000000000 */
[----:B------:R-:W1:Y:S01]  /*0810*/  @P1 LDC R17, c[0x0][0x10] ;  /* 0x00000400ff111b82 */ /* 0x000e620000000800 */
[----:B------:R-:W-:Y:S02]  /*0820*/  @P1 IMAD.MOV.U32 R5, RZ, RZ, RZ ;  /* 0x000000ffff051224 */ /* 0x000fe400078e00ff */
[----:B------:R-:W-:-:S05]  /*0830*/  @P1 IMAD.MOV.U32 R13, RZ, RZ, RZ ;  /* 0x000000ffff0d1224 */ /* 0x000fca00078e00ff */
[----:B------:R-:W2:Y:S01]  /*0840*/  @!P1 LDC R11, c[0x0][0xc] ;  /* 0x00000300ff0b9b82 */ /* 0x000ea20000000800 */
[----:B-1----:R-:W-:-:S04]  /*0850*/  @P1 IMAD.WIDE.U32 R16, R17, UR8, R4 ;  /* 0x0000000811101c25 */ /* 0x002fc8000f8e0004 */
[----:B------:R-:W-:Y:S02]  /*0860*/  @P1 IMAD.IADD R17, R17, 0x1, R13 ;  /* 0x0000000111111824 */ /* 0x000fe400078e020d */
[----:B--2---:R-:W-:-:S04]  /*0870*/  @!P1 IMAD.WIDE.U32 R8, R4, R11, R8 ;  /* 0x0000000b04089225 */ /* 0x004fc800078e0008 */
[----:B------:R-:W-:Y:S02]  /*0880*/  @!P1 IMAD.MOV.U32 R16, RZ, RZ, R8 ;  /* 0x000000ffff109224 */ /* 0x000fe400078e0008 */
[----:B------:R-:W-:Y:S01]  /*0890*/  @!P1 IMAD.MOV.U32 R17, RZ, RZ, R9 ;  /* 0x000000ffff119224 */ /* 0x000fe200078e0009 */
[----:B------:R-:W-:Y:S06]  /*08a0*/  @!P2 BRA `(.L_x_5) ;  /* 0x00000000000ca947 */ /* 0x000fec0003800000 */
[----:B------:R-:W-:Y:S01]  /*08b0*/  UCGABAR_WAIT ;  /* 0x0000000000007dc7 */ /* 0x000fe20008000000 */
[----:B------:R-:W-:Y:S01]  /*08c0*/  CCTL.IVALL ;  /* 0x00000000ff00798f */ /* 0x000fe20002000000 */
[----:B------:R-:W-:Y:S05]  /*08d0*/  BRA `(.L_x_6) ;  /* 0x0000000000047947 */ /* 0x000fea0003800000 */
.L_x_5:
[----:B------:R-:W-:Y:S06]  /*08e0*/  BAR.SYNC.DEFER_BLOCKING 0x0 ;  /* 0x0000000000007b1d */ /* 0x000fec0000010000 */
.L_x_6:
[----:B------:R-:W-:Y:S05]  /*08f0*/  @!P3 BRA `(.L_x_7) ;  /* 0x000000680010b947 */ /* 0x000fea0003800000 */
[----:B------:R-:W-:-:S13]  /*0900*/  ISETP.GT.U32.AND P0, PT, R6, 0x1, PT ;  /* 0x000000010600780c */ /* 0x000fda0003f04070 */
[----:B0-----:R-:W-:Y:S05]  /*0910*/  @P0 EXIT ;  /* 0x000000000000094d */ /* 0x001fea0003800000 */
[----:B------:R-:W-:Y:S01]  /*0920*/  ULDC.64 UR4, c[0x0][0x650] ;  /* 0x0001940000047ab9 */ /* 0x000fe20000000a00 */
[----:B------:R-:W-:Y:S01]  /*0930*/  PRMT R0, RZ, 0x7610, R0 ;  /* 0x00007610ff007816 */ /* 0x000fe20000000000 */
[----:B------:R-:W-:Y:S01]  /*0940*/  IMAD.MOV.U32 R74, RZ, RZ, -0x1 ;  /* 0xffffffffff4a7424 */ /* 0x000fe200078e00ff */
[----:B------:R-:W-:Y:S01]  /*0950*/  ISETP.GE.U32.AND P0, PT, R16, UR4, PT ;  /* 0x0000000410007c0c */ /* 0x000fe2000bf06070 */
[----:B------:R-:W-:Y:S02]  /*0960*/  IMAD.MOV.U32 R76, RZ, RZ, -0x1 ;  /* 0xffffffffff4c7424 */ /* 0x000fe400078e00ff */
[----:B------:R-:W-:Y:S01]  /*0970*/  IMAD.MOV.U32 R75, RZ, RZ, -0x1 ;  /* 0xffffffffff4b7424 */ /* 0x000fe200078e00ff */
[----:B------:R-:W-:-:S13]  /*0980*/  ISETP.GE.U32.AND.EX P0, PT, R17, UR5, PT, P0 ;  /* 0x0000000511007c0c */ /* 0x000fda000bf06100 */
[----:B------:R-:W-:Y:S05]  /*0990*/  @P0 BRA `(.L_x_8) ;  /* 0x0000000400280947 */ /* 0x000fea0003800000 */
[----:B------:R-:W0:Y:S01]  /*09a0*/  LDC.64 R20, c[0x0][0x628] ;  /* 0x00018a00ff147b82 */ /* 0x000e220000000a00 */
[----:B------:R-:W-:Y:S02]  /*09b0*/  IMAD.MOV.U32 R8, RZ, RZ, R16 ;  /* 0x000000ffff087224 */ /* 0x000fe400078e0010 */
[----:B------:R-:W-:-:S05]  /*09c0*/  IMAD.MOV.U32 R9, RZ, RZ, R17 ;  /* 0x000000ffff097224 */ /* 0x000fca00078e0011 */
[----:B------:R-:W1:Y:S08]  /*09d0*/  LDC R0, c[0x0][0x630] ;  /* 0x00018c00ff007b82 */ /* 0x000e700000000800 */
[----:B------:R-:W2:Y:S01]  /*09e0*/  LDC.64 R26, c[0x0][0x620] ;  /* 0x00018800ff1a7b82 */ /* 0x000ea20000000a00 */
[----:B0-----:R-:W-:-:S04]  /*09f0*/  ISETP.NE.U32.AND P0, PT, R20, RZ, PT ;  /* 0x000000ff1400720c */ /* 0x001fc80003f05070 */
[----:B------:R-:W-:-:S13]  /*0a00*/  ISETP.NE.AND.EX P0, PT, R21, RZ, PT, P0 ;  /* 0x000000ff1500720c */ /* 0x000fda0003f05300 */
[----:B-12---:R-:W-:Y:S05]  /*0a10*/  @!P0 BRA `(.L_x_9) ;  /* 0x0000000000288947 */ /* 0x006fea0003800000 */
[----:B------:R-:W0:Y:S02]  /*0a20*/  LDC R13, c[0x0][0x634] ;  /* 0x00018d00ff0d7b82 */ /* 0x000e240000000800 */
[----:B0-----:R-:W-:-:S05]  /*0a30*/  IADD3 R13, P0, R16, R13, RZ ;  /* 0x0000000d100d7210 */ /* 0x001fca0007f1e0ff */
[----:B------:R-:W-:-:S04]  /*0a40*/  IMAD.X R15, RZ, RZ, R17, P0 ;  /* 0x000000ffff0f7224 */ /* 0x000fc800000e0611 */
[----:B------:R-:W-:-:S04]  /*0a50*/  IMAD.WIDE.U32 R8, R15, R20, RZ ;  /* 0x000000140f087225 */ /* 0x000fc800078e00ff */
[----:B------:R-:W-:-:S04]  /*0a60*/  IMAD.WIDE.U32 R10, P0, R13, R21, R8 ;  /* 0x000000150d0a7225 */ /* 0x000fc80007800008 */
[----:B------:R-:W-:-:S04]  /*0a70*/  IMAD.WIDE.U32 R8, R13, R20, RZ ;  /* 0x000000140d087225 */ /* 0x000fc800078e00ff */
[----:B------:R-:W-:Y:S01]  /*0a80*/  IMAD.X R13, RZ, RZ, RZ, P0 ;  /* 0x000000ffff0d7224 */ /* 0x000fe200000e06ff */
[----:B------:R-:W-:Y:S01]  /*0a90*/  IADD3 RZ, P0, R9, R10, RZ ;  /* 0x0000000a09ff7210 */ /* 0x000fe20007f1e0ff */
[----:B------:R-:W-:-:S04]  /*0aa0*/  IMAD.MOV.U32 R12, RZ, RZ, R11 ;  /* 0x000000ffff0c7224 */ /* 0x000fc800078e000b */
[----:B------:R-:W-:-:S08]  /*0ab0*/  IMAD.WIDE.U32.X R8, R15, R21, R12, P0 ;  /* 0x000000150f087225 */ /* 0x000fd000000e040c */
.L_x_9:
[----:B------:R-:W0:Y:S01]  /*0ac0*/  LDC.64 R20, c[0x0][0x640] ;  /* 0x00019000ff147b82 */ /* 0x000e220000000a00 */
[--C-:B------:R-:W-:Y:S01]  /*0ad0*/  SHF.R.U64 R75, R8, R0, R9.reuse ;  /* 0x00000000084b7219 */ /* 0x100fe20000001209 */
[----:B------:R-:W-:Y:S01]  /*0ae0*/  IMAD R28, R7, R24, R4 ;  /* 0x00000018071c7224 */ /* 0x000fe200078e0204 */
[----:B------:R-:W-:Y:S01]  /*0af0*/  SHF.R.U32.HI R0, RZ, R0, R9 ;  /* 0x00000000ff007219 */ /* 0x000fe20000011609 */
[----:B------:R-:W-:Y:S01]  /*0b00*/  IMAD.MOV.U32 R25, RZ, RZ, 0x1 ;  /* 0x00000001ff197424 */ /* 0x000fe200078e00ff */
[----:B------:R-:W-:-:S03]  /*0b10*/  IADD3 R5, P0, RZ, -R75, RZ ;  /* 0x8000004bff057210 */ /* 0x000fc60007f1e0ff */
[----:B------:R-:W1:Y:S02]  /*0b20*/  LDC R6, c[0x0][0x618] ;  /* 0x00018600ff067b82 */ /* 0x000e640000000800 */
[----:B------:R-:W-:-:S04]  /*0b30*/  IMAD.X R9, RZ, RZ, ~R0, P0 ;  /* 0x000000ffff097224 */ /* 0x000fc800000e0e00 */
[-C--:B------:R-:W-:Y:S02]  /*0b40*/  IMAD R0, R9, R26.reuse, RZ ;  /* 0x0000001a09007224 */ /* 0x080fe400078e02ff */
[----:B------:R-:W2:Y:S01]  /*0b50*/  LDC R11, c[0x0][0x608] ;  /* 0x00018200ff0b7b82 */ /* 0x000ea20000000800 */
[----:B------:R-:W-:-:S04]  /*0b60*/  IMAD.WIDE.U32 R8, R5, R26, R16 ;  /* 0x0000001a05087225 */ /* 0x000fc800078e0010 */
[----:B------:R-:W-:-:S03]  /*0b70*/  IMAD R5, R5, R27, R0 ;  /* 0x0000001b05057224 */ /* 0x000fc600078e0200 */
[----:B------:R-:W3:Y:S01]  /*0b80*/  LDC R12, c[0x0][0x658] ;  /* 0x00019600ff0c7b82 */ /* 0x000ee20000000800 */
[----:B0-----:R-:W-:Y:S01]  /*0b90*/  ISETP.NE.U32.AND P0, PT, R20, RZ, PT ;  /* 0x000000ff1400720c */ /* 0x001fe20003f05070 */
[----:B------:R-:W-:Y:S02]  /*0ba0*/  IMAD.IADD R5, R9, 0x1, R5 ;  /* 0x0000000109057824 */ /* 0x000fe400078e0205 */
[----:B------:R-:W-:Y:S01]  /*0bb0*/  IMAD.MOV.U32 R9, RZ, RZ, -0x1 ;  /* 0xffffffffff097424 */ /* 0x000fe200078e00ff */
[----:B------:R-:W-:-:S03]  /*0bc0*/  ISETP.NE.AND.EX P0, PT, R21, RZ, PT, P0 ;  /* 0x000000ff1500720c */ /* 0x000fc60003f05300 */
[----:B------:R-:W0:Y:S01]  /*0bd0*/  LDC R15, c[0x0][0x600] ;  /* 0x00018000ff0f7b82 */ /* 0x000e220000000800 */
[-CC-:B-1----:R-:W-:Y:S02]  /*0be0*/  SHF.R.U64 R13, R8, R6.reuse, R5.reuse ;  /* 0x00000006080d7219 */ /* 0x182fe40000001205 */
[----:B------:R-:W-:-:S05]  /*0bf0*/  SHF.R.U32.HI R0, RZ, R6, R5 ;  /* 0x00000006ff007219 */ /* 0x000fca0000011605 */
[----:B------:R-:W1:Y:S01]  /*0c00*/  LDC R14, c[0x0][0x648] ;  /* 0x00019200ff0e7b82 */ /* 0x000e620000000800 */
[-CC-:B--2---:R-:W-:Y:S02]  /*0c10*/  SHF.R.U64 R29, R13, R11.reuse, R0.reuse ;  /* 0x0000000b0d1d7219 */ /* 0x184fe40000001200 */
[----:B------:R-:W-:-:S05]  /*0c20*/  SHF.R.U32.HI R5, RZ, R11, R0 ;  /* 0x0000000bff057219 */ /* 0x000fca0000011600 */
[----:B------:R-:W2:Y:S01]  /*0c30*/  LDC R26, c[0x0][0x638] ;  /* 0x00018e00ff1a7b82 */ /* 0x000ea20000000800 */
[-CC-:B---3--:R-:W-:Y:S02]  /*0c40*/  SHF.R.U64 R24, R29, R12.reuse, R5.reuse ;  /* 0x0000000c1d187219 */ /* 0x188fe40000001205 */
[-C--:B------:R-:W-:Y:S02]  /*0c50*/  SHF.L.U32 R0, R9, R12.reuse, RZ ;  /* 0x0000000c09007219 */ /* 0x080fe400000006ff */
[----:B------:R-:W-:Y:S01]  /*0c60*/  SHF.R.U32.HI R5, RZ, R12, R5 ;  /* 0x0000000cff057219 */ /* 0x000fe20000011605 */
[----:B------:R-:W-:Y:S01]  /*0c70*/  IMAD.MOV.U32 R4, RZ, RZ, R24 ;  /* 0x000000ffff047224 */ /* 0x000fe200078e0018 */
[----:B------:R-:W-:Y:S01]  /*0c80*/  LOP3.LUT R10, RZ, R0, RZ, 0x33, !PT ;  /* 0x00000000ff0a7212 */ /* 0x000fe200078e33ff */
[----:B------:R-:W3:Y:S01]  /*0c90*/  LDC R27, c[0x0][0x610] ;  /* 0x00018400ff1b7b82 */ /* 0x000ee20000000800 */
[----:B------:R-:W-:Y:S05]  /*0ca0*/  @!P0 BRA `(.L_x_10) ;  /* 0x0000000000288947 */ /* 0x000fea0003800000 */
[----:B------:R-:W4:Y:S02]  /*0cb0*/  LDC R9, c[0x0][0x64c] ;  /* 0x00019300ff097b82 */ /* 0x000f240000000800 */
[----:B----4-:R-:W-:-:S05]  /*0cc0*/  IADD3 R9, P0, R24, R9, RZ ;  /* 0x0000000918097210 */ /* 0x010fca0007f1e0ff */
        /* <DEDUP_REMOVED lines=8> */
.L_x_10:
[----:B-1----:R-:W-:Y:S01]  /*0d50*/  SHF.R.U64 R4, R4, R14, R5 ;  /* 0x0000000e04047219 */ /* 0x002fe20000001205 */
[----:B0-----:R-:W-:Y:S01]  /*0d60*/  VIADD R6, R15, 0xffffffff ;  /* 0xffffffff0f067836 */ /* 0x001fe20000000000 */
[----:B------:R-:W-:Y:S02]  /*0d70*/  SHF.L.U32 R0, R25, R12, RZ ;  /* 0x0000000c19007219 */ /* 0x000fe400000006ff */
[----:B------:R-:W-:Y:S01]  /*0d80*/  LOP3.LUT R5, R29, R10, RZ, 0xc0, !PT ;  /* 0x0000000a1d057212 */ /* 0x000fe200078ec0ff */
[----:B------:R-:W-:Y:S01]  /*0d90*/  IMAD.MOV R7, RZ, RZ, -R4 ;  /* 0x000000ffff077224 */ /* 0x000fe200078e0a04 */
[----:B------:R-:W-:Y:S02]  /*0da0*/  SEL R3, R3, R28, !P1 ;  /* 0x0000001c03037207 */ /* 0x000fe40004800000 */
[----:B------:R-:W-:Y:S01]  /*0db0*/  LOP3.LUT R6, R13, R6, RZ, 0xc0, !PT ;  /* 0x000000060d067212 */ /* 0x000fe200078ec0ff */
[----:B------:R-:W-:Y:S02]  /*0dc0*/  IMAD R4, R0, R4, R5 ;  /* 0x0000000400047224 */ /* 0x000fe400078e0205 */
[----:B--2---:R-:W-:-:S02]  /*0dd0*/  IMAD R0, R7, R26, R24 ;  /* 0x0000001a07007224 */ /* 0x004fc400078e0218 */
[----:B---3--:R-:W-:Y:S02]  /*0de0*/  IMAD R3, R4, R27, R3 ;  /* 0x0000001b04037224 */ /* 0x008fe400078e0203 */
[----:B------:R-:W-:Y:S02]  /*0df0*/  IMAD R74, R0, R15, R6 ;  /* 0x0000000f004a7224 */ /* 0x000fe400078e0206 */
[----:B------:R-:W-:-:S03]  /*0e00*/  IMAD.MOV.U32 R4, RZ, RZ, 0x1 ;  /* 0x00000001ff047424 */ /* 0x000fc600078e00ff */
[----:B------:R-:W-:Y:S02]  /*0e10*/  SEL R76, R74, R3, !P1 ;  /* 0x000000034a4c7207 */ /* 0x000fe40004800000 */
[----:B------:R-:W-:Y:S02]  /*0e20*/  PRMT R0, R4, 0x7610, R0 ;  /* 0x0000761004007816 */ /* 0x000fe40000000000 */
[----:B------:R-:W-:-:S07]  /*0e30*/  SEL R74, R3, R74, !P1 ;  /* 0x0000004a034a7207 */ /* 0x000fce0004800000 */
.L_x_8:
[----:B------:R-:W-:-:S08]  /*0e40*/  NOP ;  /* 0x0000000000007918 */ /* 0x000fd00000000000 */
[----:B------:R-:W0:Y:S02]  /*0e50*/  USETMAXREG.TRY_ALLOC.CTAPOOL UP0, 0xe8 ;  /* 0x000000e8000079c8 */ /* 0x000e240008000600 */
[----:B0-----:R-:W-:-:S13]  /*0e60*/  PLOP3.LUT P0, PT, PT, PT, UP0, 0x80, 0x0 ;  /* 0x000000000000781c */ /* 0x001fda0003f0f008 */
[----:B------:R-:W-:Y:S05]  /*0e70*/  @!P0 BRA `(.L_x_8) ;  /* 0xfffffffc00f08947 */ /* 0x000fea000383ffff */
[----:B------:R-:W-:Y:S01]  /*0e80*/  ULDC.64 UR4, c[0x0][0x598] ;  /* 0x0001660000047ab9 */ /* 0x000fe20000000a00 */
[----:B------:R-:W-:Y:S01]  /*0e90*/  ULDC.64 UR36, c[0x0][0x208] ;  /* 0x0000820000247ab9 */ /* 0x000fe20000000a00 */
[----:B------:R-:W-:-:S04]  /*0ea0*/  ISETP.NE.U32.AND P0, PT, RZ, UR4, PT ;  /* 0x00000004ff007c0c */ /* 0x000fc8000bf05070 */
[----:B------:R-:W-:-:S13]  /*0eb0*/  ISETP.NE.AND.EX P0, PT, RZ, UR5, PT, P0 ;  /* 0x00000005ff007c0c */ /* 0x000fda000bf05300 */
[----:B------:R-:W-:Y:S05]  /*0ec0*/  @!P0 BRA `(.L_x_11) ;  /* 0x00000000001c8947 */ /* 0x000fea0003800000 */
[----:B------:R-:W0:Y:S02]  /*0ed0*/  LDC.64 R4, c[0x0][0x598] ;  /* 0x00016600ff047b82 */ /* 0x000e240000000a00 */
[----:B0-----:R-:W2:Y:S02]  /*0ee0*/  LDG.E.64 R4, desc[UR36][R4.64] ;  /* 0x0000002404047981 */ /* 0x001ea4000c1e1b00 */
[----:B--2---:R-:W-:-:S04]  /*0ef0*/  ISETP.NE.U32.AND P0, PT, R4, RZ, PT ;  /* 0x000000ff0400720c */ /* 0x004fc80003f05070 */
[----:B------:R-:W-:-:S13]  /*0f00*/  ISETP.NE.AND.EX P0, PT, R5, RZ, PT, P0 ;  /* 0x000000ff0500720c */ /* 0x000fda0003f05300 */
[----:B------:R-:W-:Y:S05]  /*0f10*/  @!P0 BRA `(.L_x_11) ;  /* 0x0000000000088947 */ /* 0x000fea0003800000 */
[----:B------:R0:W5:Y:S01]  /*0f20*/  LD.E R72, desc[UR36][R4.64] ;  /* 0x0000002404487980 */ /* 0x000162000c101900 */
[----:B------:R-:W-:Y:S05]  /*0f30*/  BRA `(.L_x_12) ;  /* 0x0000000000247947 */ /* 0x000fea0003800000 */
.L_x_11:
[----:B------:R-:W-:Y:S02]  /*0f40*/  ULDC.64 UR4, c[0x0][0x588] ;  /* 0x0001620000047ab9 */ /* 0x000fe40000000a00 */
[----:B------:R-:W-:-:S04]  /*0f50*/  ISETP.NE.U32.AND P0, PT, RZ, UR4, PT ;  /* 0x00000004ff007c0c */ /* 0x000fc8000bf05070 */
[----:B------:R-:W-:-:S13]  /*0f60*/  ISETP.NE.AND.EX P0, PT, RZ, UR5, PT, P0 ;  /* 0x00000005ff007c0c */ /* 0x000fda000bf05300 */
[----:B------:R-:W-:Y:S05]  /*0f70*/  @!P0 BRA `(.L_x_13) ;  /* 0x00000000000c8947 */ /* 0x000fea0003800000 */
[----:B------:R-:W0:Y:S02]  /*0f80*/  LDC.64 R72, c[0x0][0x588] ;  /* 0x00016200ff487b82 */ /* 0x000e240000000a00 */
[----:B0-----:R1:W5:Y:S01]  /*0f90*/  LDG.E R72, desc[UR36][R72.64] ;  /* 0x0000002448487981 */ /* 0x001362000c1e1900 */
[----:B------:R-:W-:Y:S05]  /*0fa0*/  BRA `(.L_x_12) ;  /* 0x0000000000087947 */ /* 0x000fea0003800000 */
.L_x_13:
[----:B------:R-:W-:Y:S02]  /*0fb0*/  ULDC UR4, c[0x0][0x580] ;  /* 0x0001600000047ab9 */ /* 0x000fe40000000800 */
[----:B------:R-:W-:-:S07]  /*0fc0*/  IMAD.U32 R72, RZ, RZ, UR4 ;  /* 0x00000004ff487e24 */ /* 0x000fce000f8e00ff */
.L_x_12:
[----:B------:R-:W-:Y:S02]  /*0fd0*/  ULDC.64 UR4, c[0x0][0x5a0] ;  /* 0x0001680000047ab9 */ /* 0x000fe40000000a00 */
[----:B------:R-:W-:-:S04]  /*0fe0*/  ISETP.NE.U32.AND P0, PT, RZ, UR4, PT ;  /* 0x00000004ff007c0c */ /* 0x000fc8000bf05070 */
[----:B------:R-:W-:-:S13]  /*0ff0*/  ISETP.NE.AND.EX P0, PT, RZ, UR5, PT, P0 ;  /* 0x00000005ff007c0c */ /* 0x000fda000bf05300 */
[----:B------:R-:W-:Y:S05]  /*1000*/  @!P0 BRA `(.L_x_14) ;  /* 0x00000000001c8947 */ /* 0x000fea0003800000 */
[----:B0-----:R-:W0:Y:S02]  /*1010*/  LDC.64 R4, c[0x0][0x5a0] ;  /* 0x00016800ff047b82 */ /* 0x001e240000000a00 */
[----:B0-----:R-:W2:Y:S02]  /*1020*/  LDG.E.64 R4, desc[UR36][R4.64] ;  /* 0x0000002404047981 */ /* 0x001ea4000c1e1b00 */
[----:B--2---:R-:W-:-:S04]  /*1030*/  ISETP.NE.U32.AND P0, PT, R4, RZ, PT ;  /* 0x000000ff0400720c */ /* 0x004fc80003f05070 */
[----:B------:R-:W-:-:S13]  /*1040*/  ISETP.NE.AND.EX P0, PT, R5, RZ, PT, P0 ;  /* 0x000000ff0500720c */ /* 0x000fda0003f05300 */
[----:B------:R-:W-:Y:S05]  /*1050*/  @!P0 BRA `(.L_x_14) ;  /* 0x0000000000088947 */ /* 0x000fea0003800000 */
[----:B-1----:R0:W5:Y:S01]  /*1060*/  LD.E R73, desc[UR36][R4.64] ;  /* 0x0000002404497980 */ /* 0x002162000c101900 */
[----:B------:R-:W-:Y:S05]  /*1070*/  BRA `(.L_x_15) ;  /* 0x0000000000247947 */ /* 0x000fea0003800000 */
.L_x_14:
[----:B------:R-:W-:Y:S02]  /*1080*/  ULDC.64 UR4, c[0x0][0x590] ;  /* 0x0001640000047ab9 */ /* 0x000fe40000000a00 */
[----:B------:R-:W-:-:S04]  /*1090*/  ISETP.NE.U32.AND P0, PT, RZ, UR4, PT ;  /* 0x00000004ff007c0c */ /* 0x000fc8000bf05070 */
[----:B------:R-:W-:-:S13]  /*10a0*/  ISETP.NE.AND.EX P0, PT, RZ, UR5, PT, P0 ;  /* 0x00000005ff007c0c */ /* 0x000fda000bf05300 */
[----:B------:R-:W-:Y:S05]  /*10b0*/  @!P0 BRA `(.L_x_16) ;  /* 0x00000000000c8947 */ /* 0x000fea0003800000 */
[----:B0-----:R-:W1:Y:S02]  /*10c0*/  LDC.64 R4, c[0x0][0x590] ;  /* 0x00016400ff047b82 */ /* 0x001e640000000a00 */
[----:B-1----:R1:W5:Y:S01]  /*10d0*/  LDG.E R73, desc[UR36][R4.64] ;  /* 0x0000002404497981 */ /* 0x002362000c1e1900 */
[----:B------:R-:W-:Y:S05]  /*10e0*/  BRA `(.L_x_15) ;  /* 0x0000000000087947 */ /* 0x000fea0003800000 */
.L_x_16:
[----:B------:R-:W-:Y:S02]  /*10f0*/  ULDC UR4, c[0x0][0x584] ;  /* 0x0001610000047ab9 */ /* 0x000fe40000000800 */
[----:B-1----:R-:W-:-:S07]  /*1100*/  IMAD.U32 R73, RZ, RZ, UR4 ;  /* 0x00000004ff497e24 */ /* 0x002fce000f8e00ff */
.L_x_15:
[----:B------:R-:W-:-:S13]  /*1110*/  LOP3.LUT P0, RZ, R0, 0xff, RZ, 0xc0, !PT ;  /* 0x000000ff00ff7812 */ /* 0x000fda000780c0ff */
[----:B------:R-:W-:Y:S05]  /*1120*/  @!P0 EXIT ;  /* 0x000000000000894d */ /* 0x000fea0003800000 */
[----:B------:R-:W-:Y:S01]  /*1130*/  ULDC UR4, c[0x0][0x28c] ;  /* 0x0000a30000047ab9 */ /* 0x000fe20000000800 */
[----:B------:R-:W-:Y:S01]  /*1140*/  LOP3.LUT R90, R19, 0x1, RZ, 0xfc, !PT ;  /* 0x00000001135a7812 */ /* 0x000fe200078efcff */
[----:B------:R-:W-:Y:S01]  /*1150*/  UIADD3 UR4, UR4, 0x7f, URZ ;  /* 0x0000007f04047890 */ /* 0x000fe2000fffe03f */
[----:B------:R-:W-:Y:S01]  /*1160*/  UMOV UR38, URZ ;  /* 0x0000003f00267c82 */ /* 0x000fe20008000000 */
[----:B------:R-:W-:Y:S02]  /*1170*/  UMOV UR39, URZ ;  /* 0x0000003f00277c82 */ /* 0x000fe40008000000 */
[----:B------:R-:W-:-:S04]  /*1180*/  USHF.R.S32.HI UR5, URZ, 0x1f, UR4 ;  /* 0x0000001f3f057899 */ /* 0x000fc80008011404 */
[----:B------:R-:W-:-:S04]  /*1190*/  ULEA.HI UR5, UR5, UR4, URZ, 0x7 ;  /* 0x0000000405057291 */ /* 0x000fc8000f8f383f */
[----:B------:R-:W-:-:S12]  /*11a0*/  USHF.R.S32.HI UR40, URZ, 0x7, UR5 ;  /* 0x000000073f287899 */ /* 0x000fd80008011405 */
.L_x_114:
[----:B------:R-:W-:Y:S01]  /*11b0*/  LOP3.LUT R0, R18, 0x80, RZ, 0xc0, !PT ;  /* 0x0000008012007812 */ /* 0x000fe200078ec0ff */
[----:B--2---:R-:W2:Y:S01]  /*11c0*/  S2UR UR7, SR_CgaCtaId ;  /* 0x00000000000779c3 */ /* 0x004ea20000008800 */
[----:B------:R-:W-:Y:S02]  /*11d0*/  UMOV UR6, 0x400 ;  /* 0x0000040000067882 */ /* 0x000fe40000000000 */
[----:B------:R-:W-:-:S06]  /*11e0*/  SHF.R.U32.HI R0, RZ, 0x7, R0 ;  /* 0x00000007ff007819 */ /* 0x000fcc0000011600 */
[----:B------:R-:W3:Y:S01]  /*11f0*/  SHFL.IDX PT, R0, R0, RZ, 0x1f ;  /* 0x00001fff00007589 */ /* 0x000ee200000e0000 */
[----:B--2---:R-:W-:Y:S01]  /*1200*/  ULEA UR6, UR7, UR6, 0x18 ;  /* 0x0000000607067291 */ /* 0x004fe2000f8ec03f */
[----:B---3--:R-:W-:-:S13]  /*1210*/  R2UR UR4, R0 ;  /* 0x00000000000472ca */ /* 0x008fda00000e0000 */
[----:B------:R-:W-:-:S04]  /*1220*/  ULEA.HI UR5, UR4, UR4, URZ, 0x1 ;  /* 0x0000000404057291 */ /* 0x000fc8000f8f083f */
[----:B------:R-:W-:-:S04]  /*1230*/  ULOP3.LUT UR5, UR5, 0x7fffe, URZ, 0xc0, !UPT ;  /* 0x0007fffe05057892 */ /* 0x000fc8000f8ec03f */
[----:B------:R-:W-:-:S03]  /*1240*/  UIADD3 UR5, UR4, -UR5, URZ ;  /* 0x8000000504057290 */ /* 0x000fc6000fffe03f */
[----:B------:R-:W-:Y:S01]  /*1250*/  ULDC UR4, c[0x0][0x28c] ;  /* 0x0000a30000047ab9 */ /* 0x000fe20000000800 */
[----:B------:R-:W-:Y:S01]  /*1260*/  ULEA UR5, UR5, UR6, 0xd ;  /* 0x0000000605057291 */ /* 0x000fe2000f8e683f */
[----:B------:R-:W-:-:S03]  /*1270*/  ISETP.LT.AND P0, PT, RZ, UR4, PT ;  /* 0x00000004ff007c0c */ /* 0x000fc6000bf01270 */
[----:B------:R-:W-:-:S04]  /*1280*/  UIADD3 UR5, UR5, 0x100, URZ ;  /* 0x0000010005057890 */ /* 0x000fc8000fffe03f */
[----:B------:R-:W-:-:S04]  /*1290*/  USHF.R.U32.HI UR5, URZ, 0x4, UR5 ;  /* 0x000000043f057899 */ /* 0x000fc80008011605 */
[----:B------:R-:W-:Y:S02]  /*12a0*/  ULOP3.LUT UR41, UR5, 0x3fff, URZ, 0xc0, !UPT ;  /* 0x00003fff05297892 */ /* 0x000fe4000f8ec03f */
[----:B0----5:R-:W-:Y:S10]  /*12b0*/  @P0 BRA `(.L_x_17) ;  /* 0x0000000000400947 */ /* 0x021ff40003800000 */
[----:B------:R-:W-:Y:S01]  /*12c0*/  MOV R0, 0x0 ;  /* 0x0000000000007802 */ /* 0x000fe20000000f00 */
[----:B------:R-:W-:Y:S01]  /*12d0*/  ULDC.64 UR4, c[0x4][0x68] ;  /* 0x01001a0000047ab9 */ /* 0x000fe20000000a00 */
[----:B------:R-:W-:Y:S01]  /*12e0*/  ULDC.64 UR6, c[0x4][0x8] ;  /* 0x0100020000067ab9 */ /* 0x000fe20000000a00 */
[----:B01----:R-:W-:Y:S01]  /*12f0*/  IMAD.U32 R4, RZ, RZ, UR4 ;  /* 0x00000004ff047e24 */ /* 0x003fe2000f8e00ff */
[----:B------:R0:W1:Y:S01]  /*1300*/  LDC.64 R14, c[0x4][R0] ;  /* 0x01000000000e7b82 */ /* 0x0000620000000a00 */
[----:B------:R-:W-:Y:S01]  /*1310*/  IMAD.U32 R5, RZ, RZ, UR5 ;  /* 0x00000005ff057e24 */ /* 0x000fe2000f8e00ff */
[----:B------:R-:W-:Y:S01]  /*1320*/  ULDC.64 UR4, c[0x4][0x70] ;  /* 0x01001c0000047ab9 */ /* 0x000fe20000000a00 */
[----:B------:R-:W-:Y:S02]  /*1330*/  IMAD.U32 R10, RZ, RZ, UR6 ;  /* 0x00000006ff0a7e24 */ /* 0x000fe4000f8e00ff */
[----:B------:R-:W-:Y:S02]  /*1340*/  IMAD.U32 R6, RZ, RZ, UR4 ;  /* 0x00000004ff067e24 */ /* 0x000fe4000f8e00ff */
[----:B------:R-:W-:-:S02]  /*1350*/  IMAD.U32 R7, RZ, RZ, UR5 ;  /* 0x00000005ff077e24 */ /* 0x000fc4000f8e00ff */
[----:B------:R-:W-:Y:S02]  /*1360*/  IMAD.U32 R11, RZ, RZ, UR7 ;  /* 0x00000007ff0b7e24 */ /* 0x000fe4000f8e00ff */
[----:B------:R-:W-:Y:S02]  /*1370*/  IMAD.MOV.U32 R8, RZ, RZ, 0x1e1 ;  /* 0x000001e1ff087424 */ /* 0x000fe400078e00ff */
[----:B------:R-:W-:Y:S02]  /*1380*/  IMAD.MOV.U32 R12, RZ, RZ, 0x1 ;  /* 0x00000001ff0c7424 */ /* 0x000fe400078e00ff */
[----:B0-----:R-:W-:-:S07]  /*1390*/  IMAD.MOV.U32 R13, RZ, RZ, RZ ;  /* 0x000000ffff0d7224 */ /* 0x001fce00078e00ff */
[----:B------:R-:W-:-:S07]  /*13a0*/  LEPC R20, `(.L_x_17) ;  /* 0x000000001014794e */ /* 0x000fce0000000000 */
[----:B-1---5:R-:W-:Y:S05]  /*13b0*/  CALL.ABS.NOINC R14 ;  /* 0x000000000e007343 */ /* 0x022fea0003c00000 */
.L_x_17:
[----:B------:R-:W-:-:S13]  /*13c0*/  ISETP.NE.AND P0, PT, R90, 0x3, PT ;  /* 0x000000035a00780c */ /* 0x000fda0003f05270 */
[----:B------:R-:W-:Y:S05]  /*13d0*/  @!P0 BRA `(.L_x_18) ;  /* 0x0000000000048947 */ /* 0x000fea0003800000 */
[----:B------:R-:W-:Y:S01]  /*13e0*/  BPT.TRAP 0x1 ;  /* 0x000000040000795c */ /* 0x000fe20000300000 */
.L_x_18:
[----:B------:R-:W2:Y:S01]  /*13f0*/  S2UR UR5, SR_CgaCtaId ;  /* 0x00000000000579c3 */ /* 0x000ea20000008800 */
[----:B------:R-:W-:Y:S01]  /*1400*/  UMOV UR4, 0x400 ;  /* 0x0000040000047882 */ /* 0x000fe20000000000 */
[----:B------:R-:W-:Y:S02]  /*1410*/  IMAD.U32 R0, RZ, RZ, UR38 ;  /* 0x00000026ff007e24 */ /* 0x000fe4000f8e00ff */
[----:B------:R-:W-:-:S03]  /*1420*/  IMAD.U32 R3, RZ, RZ, UR39 ;  /* 0x00000027ff037e24 */ /* 0x000fc6000f8e00ff */
[----:B------:R-:W-:Y:S01]  /*1430*/  SHF.L.U32 R0, R0, 0x1f, RZ ;  /* 0x0000001f00007819 */ /* 0x000fe200000006ff */
[----:B--2---:R-:W-:-:S06]  /*1440*/  ULEA UR4, UR5, UR4, 0x18 ;  /* 0x0000000405047291 */ /* 0x004fcc000f8ec03f */
[----:B------:R-:W-:-:S04]  /*1450*/  IMAD.U32 R6, RZ, RZ, UR4 ;  /* 0x00000004ff067e24 */ /* 0x000fc8000f8e00ff */
[----:B------:R-:W-:-:S04]  /*1460*/  IMAD R3, R3, 0x8, R6 ;  /* 0x0000000803037824 */ /* 0x000fc800078e0206 */
[----:B------:R2:W3:Y:S01]  /*1470*/  SYNCS.PHASECHK.TRANS64.TRYWAIT P1, [R3+URZ], R0 ;  /* 0x00000000030075a7 */ /* 0x0004e2000802017f */
[----:B------:R-:W-:Y:S05]  /*1480*/  @!P0 BRA `(.L_x_19) ;  /* 0x0000000000048947 */ /* 0x000fea0003800000 */
[----:B------:R-:W-:Y:S01]  /*1490*/  BPT.TRAP 0x1 ;  /* 0x000000040000795c */ /* 0x000fe20000300000 */
.L_x_19:
[----:B---3--:R-:W-:Y:S05]  /*14a0*/  @P1 BRA `(.L_x_20) ;  /* 0x0000000000081947 */ /* 0x008fea0003800000 */
[----:B------:R-:W3:Y:S02]  /*14b0*/  SYNCS.PHASECHK.TRANS64.TRYWAIT P1, [R3+URZ], R0 ;  /* 0x00000000030075a7 */ /* 0x000ee4000802017f */
[----:B---3--:R-:W-:Y:S05]  /*14c0*/  @!P1 BRA `(.L_x_21) ;  /* 0x0000007000749947 */ /* 0x008fea0003800000 */
.L_x_20:
[----:B------:R-:W-:-:S04]  /*14d0*/  UISETP.LT.AND UP0, UPT, UR40, 0x1, UPT ;  /* 0x000000012800788c */ /* 0x000fc8000bf01270 */
[----:B------:R-:W-:-:S06]  /*14e0*/  USEL UR4, UR40, 0x1, UP0 ;  /* 0x0000000128047887 */ /* 0x000fcc0008000000 */
[----:B--23--:R-:W-:Y:S01]  /*14f0*/  IMAD.U32 R0, RZ, RZ, UR4 ;  /* 0x00000004ff007e24 */ /* 0x00cfe2000f8e00ff */
[----:B------:R-:W-:Y:S05]  /*1500*/  WARPSYNC.ALL ;  /* 0x0000000000007948 */ /* 0x000fea0003800000 */
[----:B------:R-:W-:-:S04]  /*1510*/  IADD3 R0, -R0, UR40, RZ ;  /* 0x0000002800007c10 */ /* 0x000fc8000fffe1ff */
[----:B------:R-:W-:Y:S02]  /*1520*/  ISETP.GE.AND P1, PT, R0, 0x1, PT ;  /* 0x000000010000780c */ /* 0x000fe40003f26270 */
[----:B------:R-:W-:Y:S01]  /*1530*/  R2UR UR4, R6 ;  /* 0x00000000060472ca */ /* 0x000fe200000e0000 */
[----:B------:R-:W-:Y:S01]  /*1540*/  WARPGROUP.ARRIVE ;  /* 0x00000000000079c5 */ /* 0x000fe20000000000 */
[----:B------:R-:W-:Y:S01]  /*1550*/  UMOV UR9, 0x40000040 ;  /* 0x4000004000097882 */ /* 0x000fe20000000000 */
[----:B------:R-:W-:Y:S01]  /*1560*/  UMOV UR11, 0x40000040 ;  /* 0x40000040000b7882 */ /* 0x000fe20000000000 */
[----:B------:R-:W-:Y:S01]  /*1570*/  UMOV UR13, 0x40000040 ;  /* 0x40000040000d7882 */ /* 0x000fe20000000000 */
[----:B------:R-:W-:-:S08]  /*1580*/  UMOV UR15, UR11 ;  /* 0x0000000b000f7c82 */ /* 0x000fd00008000000 */
[----:B------:R-:W-:-:S04]  /*1590*/  UIADD3 UR4, UR4, 0x30100, URZ ;  /* 0x0003010004047890 */ /* 0x000fc8000fffe03f */
[----:B------:R-:W-:-:S04]  /*15a0*/  USHF.R.U32.HI UR4, URZ, 0x4, UR4 ;  /* 0x000000043f047899 */ /* 0x000fc80008011604 */
[----:B------:R-:W-:Y:S02]  /*15b0*/  ULOP3.LUT UR5, UR4, 0x3fff, URZ, 0xc0, !UPT ;  /* 0x00003fff04057892 */ /* 0x000fe4000f8ec03f */
[----:B------:R-:W-:Y:S02]  /*15c0*/  ULOP3.LUT UR4, UR41, 0x10000, URZ, 0xfc, !UPT ;  /* 0x0001000029047892 */ /* 0x000fe4000f8efc3f */
[----:B------:R-:W-:Y:S02]  /*15d0*/  ULOP3.LUT UR5, UR5, 0x10000, URZ, 0xfc, !UPT ;  /* 0x0001000005057892 */ /* 0x000fe4000f8efc3f */
[----:B------:R-:W-:Y:S02]  /*15e0*/  UIMAD UR8, UR39, 0x1800, UR4 ;  /* 0x00001800270878a4 */ /* 0x000fe4000f8e0204 */
[----:B------:R-:W-:Y:S02]  /*15f0*/  ULEA UR6, UR39, UR5, 0x9 ;  /* 0x0000000527067291 */ /* 0x000fe4000f8e483f */
[----:B------:R-:W-:-:S02]  /*1600*/  UIADD3 UR12, UR8, 0x400, URZ ;  /* 0x00000400080c7890 */ /* 0x000fc4000fffe03f */
[----:B------:R-:W-:-:S03]  /*1610*/  UIADD3 UR7, UR8, 0x800, URZ ;  /* 0x0000080008077890 */ /* 0x000fc6000fffe03f */
[----:B------:R-:W-:Y:S02]  /*1620*/  UMOV UR10, UR6 ;  /* 0x00000006000a7c82 */ /* 0x000fe40008000000 */
[----:B------:R-:W-:Y:S01]  /*1630*/  HGMMA.64x32x16.F32 R56, gdesc[UR8], RZ, !UPT, gsb0 ;  /* 0x00600000083879f0 */ /* 0x000fe2000c0008ff */
[----:B------:R-:W-:Y:S01]  /*1640*/  UMOV UR14, UR10 ;  /* 0x0000000a000e7c82 */ /* 0x000fe20008000000 */
[----:B------:R-:W-:Y:S01]  /*1650*/  UIADD3 UR9, UR8, 0x802, URZ ;  /* 0x0000080208097890 */ /* 0x000fe2000fffe03f */
[----:B------:R-:W-:Y:S02]  /*1660*/  WARPGROUP.DEPBAR.LE gsb0, 0x0 ;  /* 0x00008000000079c5 */ /* 0x000fe40000010000 */
[----:B------:R-:W-:-:S06]  /*1670*/  WARPGROUP.ARRIVE ;  /* 0x00000000000079c5 */ /* 0x000fcc0000000000 */
[----:B------:R-:W-:Y:S01]  /*1680*/  HGMMA.64x32x16.F32 R40, gdesc[UR12], RZ, !UPT, gsb0 ;  /* 0x006000000c2879f0 */ /* 0x000fe2000c0008ff */
[----:B------:R-:W-:Y:S01]  /*1690*/  UMOV UR14, UR10 ;  /* 0x0000000a000e7c82 */ /* 0x000fe20008000000 */
[----:B------:R-:W-:Y:S01]  /*16a0*/  UMOV UR15, UR11 ;  /* 0x0000000b000f7c82 */ /* 0x000fe20008000000 */
[----:B------:R-:W-:Y:S01]  /*16b0*/  UMOV UR12, UR7 ;  /* 0x00000007000c7c82 */ /* 0x000fe20008000000 */
[----:B------:R-:W-:Y:S01]  /*16c0*/  UMOV UR13, 0x40000040 ;  /* 0x40000040000d7882 */ /* 0x000fe20000000000 */
[----:B------:R-:W-:Y:S02]  /*16d0*/  UIADD3 UR7, UR8, 0x402, URZ ;  /* 0x0000040208077890 */ /* 0x000fe4000fffe03f */
[----:B------:R-:W-:Y:S01]  /*16e0*/  UIADD3 UR10, UR6, 0x106, URZ ;  /* 0x00000106060a7890 */ /* 0x000fe2000fffe03f */
[----:B------:R-:W-:Y:S01]  /*16f0*/  UMOV UR11, 0x40000040 ;  /* 0x40000040000b7882 */ /* 0x000fe20000000000 */
[----:B------:R-:W-:Y:S02]  /*1700*/  WARPGROUP.DEPBAR.LE gsb0, 0x0 ;  /* 0x00008000000079c5 */ /* 0x000fe40000010000 */
[----:B------:R-:W-:-:S06]  /*1710*/  WARPGROUP.ARRIVE ;  /* 0x00000000000079c5 */ /* 0x000fcc0000000000 */
[----:B------:R-:W-:Y:S01]  /*1720*/  HGMMA.64x32x16.F32 R24, gdesc[UR12], RZ, !UPT, gsb0 ;  /* 0x006000000c1879f0 */ /* 0x000fe2000c0008ff */
[----:B------:R-:W-:Y:S02]  /*1730*/  UIADD3 UR12, UR8, 0x2, URZ ;  /* 0x00000002080c7890 */ /* 0x000fe4000fffe03f */
[----:B------:R-:W-:Y:S01]  /*1740*/  UIADD3 UR14, UR6, 0x2, URZ ;  /* 0x00000002060e7890 */ /* 0x000fe2000fffe03f */
[----:B------:R-:W-:Y:S01]  /*1750*/  UMOV UR13, 0x40000040 ;  /* 0x40000040000d7882 */ /* 0x000fe20000000000 */
[----:B------:R-:W-:Y:S01]  /*1760*/  UMOV UR15, 0x40000040 ;  /* 0x40000040000f7882 */ /* 0x000fe20000000000 */
[----:B------:R-:W-:Y:S02]  /*1770*/  WARPGROUP.DEPBAR.LE gsb0, 0x0 ;  /* 0x00008000000079c5 */ /* 0x000fe40000010000 */
[----:B------:R-:W-:-:S06]  /*1780*/  WARPGROUP.ARRIVE ;  /* 0x00000000000079c5 */ /* 0x000fcc0000000000 */
[----:B------:R-:W-:Y:S01]  /*1790*/  HGMMA.64x32x16.F32 R56, gdesc[UR12], R56, gsb0 ;  /* 0x006000000c3879f0 */ /* 0x000fe20008000838 */
[----:B------:R-:W-:Y:S01]  /*17a0*/  UMOV UR12, UR7 ;  /* 0x00000007000c7c82 */ /* 0x000fe20008000000 */
[----:B------:R-:W-:Y:S01]  /*17b0*/  UMOV UR13, 0x40000040 ;  /* 0x40000040000d7882 */ /* 0x000fe20000000000 */
[----:B------:R-:W-:Y:S01]  /*17c0*/  UIADD3 UR7, UR8, 0x404, URZ ;  /* 0x0000040408077890 */ /* 0x000fe2000fffe03f */
        /* <DEDUP_REMOVED lines=101> */
[----:B------:R-:W-:Y:S01]  /*1e20*/  UMOV UR9, 0x40000040 ;  /* 0x4000004000097882 */ /* 0x000fe20000000000 */
[----:B------:R-:W-:Y:S02]  /*1e30*/  WARPGROUP.DEPBAR.LE gsb0, 0x0 ;  /* 0x00008000000079c5 */ /* 0x000fe40000010000 */
[----:B------:R-:W-:-:S06]  /*1e40*/  WARPGROUP.ARRIVE ;  /* 0x00000000000079c5 */ /* 0x000fcc0000000000 */
[----:B------:R-:W-:Y:S01]  /*1e50*/  HGMMA.64x32x16.F32 R24, gdesc[UR12], R24, gsb0 ;  /* 0x006000000c1879f0 */ /* 0x000fe20008000818 */
[----:B------:R-:W-:-:S03]  /*1e60*/  UIADD3 UR12, UR8, 0x1406, URZ ;  /* 0x00001406080c7890 */ /* 0x000fc6000fffe03f */
[----:B------:R-:W-:Y:S01]  /*1e70*/  UMOV UR8, UR7 ;  /* 0x0000000700087c82 */ /* 0x000fe20008000000 */
[----:B------:R-:W-:Y:S02]  /*1e80*/  WARPGROUP.DEPBAR.LE gsb0, 0x0 ;  /* 0x00008000000079c5 */ /* 0x000fe40000010000 */
[----:B------:R-:W-:-:S06]  /*1e90*/  WARPGROUP.ARRIVE ;  /* 0x00000000000079c5 */ /* 0x000fcc0000000000 */
[----:B------:R-:W-:Y:S01]  /*1ea0*/  HGMMA.64x32x16.F32 R56, gdesc[UR8], R56, gsb0 ;  /* 0x00600000083879f0 */ /* 0x000fe20008000838 */
[----:B------:R-:W-:Y:S01]  /*1eb0*/  UMOV UR8, UR6 ;  /* 0x0000000600087c82 */ /* 0x000fe20008000000 */
[----:B------:R-:W-:Y:S01]  /*1ec0*/  UMOV UR9, 0x40000040 ;  /* 0x4000004000097882 */ /* 0x000fe20000000000 */
[----:B------:R-:W-:Y:S02]  /*1ed0*/  WARPGROUP.DEPBAR.LE gsb0, 0x0 ;  /* 0x00008000000079c5 */ /* 0x000fe40000010000 */
[----:B------:R-:W-:-:S06]  /*1ee0*/  WARPGROUP.ARRIVE ;  /* 0x00000000000079c5 */ /* 0x000fcc0000000000 */
[----:B------:R-:W-:Y:S01]  /*1ef0*/  HGMMA.64x32x16.F32 R40, gdesc[UR8], R40, gsb0 ;  /* 0x00600000082879f0 */ /* 0x000fe20008000828 */
[----:B------:R-:W-:Y:S01]  /*1f00*/  UMOV UR8, UR12 ;  /* 0x0000000c00087c82 */ /* 0x000fe20008000000 */
[----:B------:R-:W-:Y:S01]  /*1f10*/  UMOV UR9, 0x40000040 ;  /* 0x4000004000097882 */ /* 0x000fe20000000000 */
[----:B------:R-:W-:Y:S02]  /*1f20*/  WARPGROUP.DEPBAR.LE gsb0, 0x0 ;  /* 0x00008000000079c5 */ /* 0x000fe40000010000 */
[----:B------:R-:W-:-:S06]  /*1f30*/  WARPGROUP.ARRIVE ;  /* 0x00000000000079c5 */ /* 0x000fcc0000000000 */
[----:B------:R-:W-:Y:S03]  /*1f40*/  HGMMA.64x32x16.F32 R24, gdesc[UR8], R24, gsb0 ;  /* 0x00600000081879f0 */ /* 0x000fe60008000818 */
[----:B------:R-:W-:Y:S02]  /*1f50*/  WARPGROUP.DEPBAR.LE gsb0, 0x0 ;  /* 0x00008000000079c5 */ /* 0x000fe40000010000 */
[----:B------:R-:W-:Y:S05]  /*1f60*/  @!P1 BRA `(.L_x_22) ;  /* 0x0000000c001c9947 */ /* 0x000fea0003800000 */
[----:B------:R-:W-:Y:S02]  /*1f70*/  UIADD3 UR6, UR39, 0x1, URZ ;  /* 0x0000000127067890 */ /* 0x000fe4000fffe03f */
[----:B------:R-:W-:Y:S02]  /*1f80*/  IMAD.U32 R3, RZ, RZ, UR39 ;  /* 0x00000027ff037e24 */ /* 0x000fe4000f8e00ff */
[----:B------:R-:W-:-:S04]  /*1f90*/  UISETP.NE.AND UP0, UPT, UR6, 0x2, UPT ;  /* 0x000000020600788c */ /* 0x000fc8000bf05270 */
[----:B------:R-:W-:Y:S02]  /*1fa0*/  USEL UR7, URZ, 0x1, UP0 ;  /* 0x000000013f077887 */ /* 0x000fe40008000000 */
[----:B------:R-:W-:Y:S02]  /*1fb0*/  USEL UR6, UR6, URZ, UP0 ;  /* 0x0000003f06067287 */ /* 0x000fe40008000000 */
[----:B------:R-:W-:-:S06]  /*1fc0*/  ULOP3.LUT UR7, UR38, UR7, URZ, 0x3c, !UPT ;  /* 0x0000000726077292 */ /* 0x000fcc000f8e3c3f */
[----:B------:R-:W-:-:S07]  /*1fd0*/  IMAD.U32 R7, RZ, RZ, UR7 ;  /* 0x00000007ff077e24 */ /* 0x000fce000f8e00ff */
.L_x_29:
[----:B------:R-:W-:Y:S05]  /*1fe0*/  @!P0 BRA `(.L_x_23) ;  /* 0x0000000000048947 */ /* 0x000fea0003800000 */
[----:B------:R-:W-:Y:S01]  /*1ff0*/  BPT.TRAP 0x1 ;  /* 0x000000040000795c */ /* 0x000fe20000300000 */
.L_x_23:
[----:B------:R-:W2:Y:S01]  /*2000*/  S2UR UR8, SR_CgaCtaId ;  /* 0x00000000000879c3 */ /* 0x000ea20000008800 */
[----:B------:R-:W-:Y:S01]  /*2010*/  UMOV UR7, 0x400 ;  /* 0x0000040000077882 */ /* 0x000fe20000000000 */
[----:B01----:R-:W-:Y:S01]  /*2020*/  IMAD.U32 R5, RZ, RZ, UR6 ;  /* 0x00000006ff057e24 */ /* 0x003fe2000f8e00ff */
[----:B------:R-:W-:Y:S01]  /*2030*/  SHF.L.U32 R4, R7, 0x1f, RZ ;  /* 0x0000001f07047819 */ /* 0x000fe200000006ff */
[----:B--2---:R-:W-:-:S06]  /*2040*/  ULEA UR7, UR8, UR7, 0x18 ;  /* 0x0000000708077291 */ /* 0x004fcc000f8ec03f */
[----:B------:R-:W-:-:S04]  /*2050*/  IMAD.U32 R6, RZ, RZ, UR7 ;  /* 0x00000007ff067e24 */ /* 0x000fc8000f8e00ff */
[----:B------:R-:W-:-:S04]  /*2060*/  IMAD R5, R5, 0x8, R6 ;  /* 0x0000000805057824 */ /* 0x000fc800078e0206 */
[----:B------:R0:W1:Y:S01]  /*2070*/  SYNCS.PHASECHK.TRANS64.TRYWAIT P1, [R5+URZ], R4 ;  /* 0x00000004050075a7 */ /* 0x000062000802017f */
[----:B------:R-:W-:Y:S05]  /*2080*/  @!P0 BRA `(.L_x_24) ;  /* 0x0000000000048947 */ /* 0x000fea0003800000 */
[----:B------:R-:W-:Y:S01]  /*2090*/  BPT.TRAP 0x1 ;  /* 0x000000040000795c */ /* 0x000fe20000300000 */
.L_x_24:
[----:B-1----:R-:W-:Y:S05]  /*20a0*/  @P1 BRA `(.L_x_25) ;  /* 0x0000000000081947 */ /* 0x002fea0003800000 */
[----:B------:R-:W1:Y:S02]  /*20b0*/  SYNCS.PHASECHK.TRANS64.TRYWAIT P1, [R5+URZ], R4 ;  /* 0x00000004050075a7 */ /* 0x000e64000802017f */
[----:B-1----:R-:W-:Y:S05]  /*20c0*/  @!P1 BRA `(.L_x_26) ;  /* 0x0000006400889947 */ /* 0x002fea0003800000 */
.L_x_25:
[----:B------:R-:W-:Y:S01]  /*20d0*/  ULEA UR10, UR6, UR5, 0x9 ;  /* 0x00000005060a7291 */ /* 0x000fe2000f8e483f */
[----:B------:R-:W-:Y:S01]  /*20e0*/  WARPGROUP.ARRIVE ;  /* 0x00000000000079c5 */ /* 0x000fe20000000000 */
[----:B------:R-:W-:Y:S01]  /*20f0*/  UIMAD UR8, UR6, 0x1800, UR4 ;  /* 0x00001800060878a4 */ /* 0x000fe2000f8e0204 */
[----:B------:R-:W-:Y:S01]  /*2100*/  UMOV UR11, 0x40000040 ;  /* 0x40000040000b7882 */ /* 0x000fe20000000000 */
[----:B------:R-:W-:Y:S02]  /*2110*/  UMOV UR9, 0x40000040 ;  /* 0x4000004000097882 */ /* 0x000fe40000000000 */
[----:B------:R-:W-:Y:S01]  /*2120*/  UIADD3 UR12, UR8, 0x400, URZ ;  /* 0x00000400080c7890 */ /* 0x000fe2000fffe03f */
[----:B------:R-:W-:Y:S01]  /*2130*/  UMOV UR14, UR10 ;  /* 0x0000000a000e7c82 */ /* 0x000fe20008000000 */
[----:B------:R-:W-:Y:S01]  /*2140*/  UMOV UR15, UR11 ;  /* 0x0000000b000f7c82 */ /* 0x000fe20008000000 */
[----:B------:R-:W-:Y:S02]  /*2150*/  UMOV UR13, 0x40000040 ;  /* 0x40000040000d7882 */ /* 0x000fe40000000000 */
[----:B------:R-:W-:Y:S01]  /*2160*/  HGMMA.64x32x16.F32 R56, gdesc[UR8], R56, gsb0 ;  /* 0x00600000083879f0 */ /* 0x000fe20008000838 */
[----:B------:R-:W-:-:S02]  /*2170*/  UIADD3 UR7, UR8, 0x800, URZ ;  /* 0x0000080008077890 */ /* 0x000fc4000fffe03f */
[----:B------:R-:W-:Y:S01]  /*2180*/  UIADD3 UR9, UR8, 0x802, URZ ;  /* 0x0000080208097890 */ /* 0x000fe2000fffe03f */
[----:B------:R-:W-:Y:S02]  /*2190*/  WARPGROUP.DEPBAR.LE gsb0, 0x0 ;  /* 0x00008000000079c5 */ /* 0x000fe40000010000 */
[----:B------:R-:W-:-:S06]  /*21a0*/  WARPGROUP.ARRIVE ;  /* 0x00000000000079c5 */ /* 0x000fcc0000000000 */
[----:B------:R-:W-:Y:S01]  /*21b0*/  HGMMA.64x32x16.F32 R40, gdesc[UR12], R40, gsb0 ;  /* 0x006000000c2879f0 */ /* 0x000fe20008000828 */
[----:B------:R-:W-:Y:S01]  /*21c0*/  UMOV UR14, UR10 ;  /* 0x0000000a000e7c82 */ /* 0x000fe20008000000 */
[----:B------:R-:W-:Y:S01]  /*21d0*/  UMOV UR15, UR11 ;  /* 0x0000000b000f7c82 */ /* 0x000fe20008000000 */
[----:B------:R-:W-:Y:S01]  /*21e0*/  UMOV UR12, UR7 ;  /* 0x00000007000c7c82 */ /* 0x000fe20008000000 */
[----:B------:R-:W-:Y:S01]  /*21f0*/  UMOV UR13, 0x40000040 ;  /* 0x40000040000d7882 */ /* 0x000fe20000000000 */
[----:B------:R-:W-:Y:S01]  /*2200*/  UIADD3 UR7, UR8, 0x402, URZ ;  /* 0x0000040208077890 */ /* 0x000fe2000fffe03f */
[----:B------:R-:W-:Y:S01]  /*2210*/  UMOV UR11, 0x40000040 ;  /* 0x40000040000b7882 */ /* 0x000fe20000000000 */
        /* <DEDUP_REMOVED lines=118> */
[----:B------:R-:W-:Y:S02]  /*2980*/  UIADD3 UR12, UR8, 0x1006, URZ ;  /* 0x00001006080c7890 */ /* 0x000fe4000fffe03f */
        /* <DEDUP_REMOVED lines=17> */
[----:B------:R-:W-:Y:S01]  /*2aa0*/  BPT.TRAP 0x1 ;  /* 0x000000040000795c */ /* 0x000fe20000300000 */
.L_x_27:
[----:B------:R-:W-:-:S13]  /*2ab0*/  ISETP.NE.AND P1, PT, R23, RZ, PT ;  /* 0x000000ff1700720c */ /* 0x000fda0003f25270 */
[----:B01----:R-:W-:-:S04]  /*2ac0*/  @P1 IMAD R4, R3, 0x8, R6 ;  /* 0x0000000803041824 */ /* 0x003fc800078e0206 */
[----:B------:R-:W-:-:S05]  /*2ad0*/  @P1 VIADD R5, R4, 0x10 ;  /* 0x0000001004051836 */ /* 0x000fca0000000000 */
[----:B------:R-:W-:-:S04]  /*2ae0*/  @P1 PRMT R5, R22, 0x654, R5 ;  /* 0x0000065416051816 */ /* 0x000fc80000000005 */
[----:B------:R0:W-:Y:S01]  /*2af0*/  @P1 SYNCS.ARRIVE.TRANS64.RED.A1T0 RZ, [R5+URZ], RZ ;  /* 0x000000ff05ff19a7 */ /* 0x0001e2000810043f */
[----:B------:R-:W-:-:S13]  /*2b00*/  ISETP.GT.U32.AND P1, PT, R19, 0x1, PT ;  /* 0x000000011300780c */ /* 0x000fda0003f24070 */
[----:B0-----:R-:W-:Y:S05]  /*2b10*/  @P1 BRA `(.L_x_28) ;  /* 0x0000000000041947 */ /* 0x001fea0003800000 */
[----:B------:R-:W-:Y:S01]  /*2b20*/  BPT.TRAP 0x1 ;  /* 0x000000040000795c */ /* 0x000fe20000300000 */
.L_x_28:
[----:B------:R-:W-:Y:S01]  /*2b30*/  UIADD3 UR6, UR6, 0x1, URZ ;  /* 0x0000000106067890 */ /* 0x000fe2000fffe03f */
[C---:B------:R-:W-:Y:S01]  /*2b40*/  ISETP.GT.AND P2, PT, R0.reuse, 0x1, PT ;  /* 0x000000010000780c */ /* 0x040fe20003f44270 */
[----:B------:R-:W-:Y:S02]  /*2b50*/  VIADD R3, R3, 0x1 ;  /* 0x0000000103037836 */ /* 0x000fe40000000000 */
[----:B------:R-:W-:Y:S01]  /*2b60*/  UISETP.NE.AND UP0, UPT, UR6, 0x2, UPT ;  /* 0x000000020600788c */ /* 0x000fe2000bf05270 */
[----:B------:R-:W-:Y:S02]  /*2b70*/  VIADD R0, R0, 0xffffffff ;  /* 0xffffffff00007836 */ /* 0x000fe40000000000 */
[C---:B------:R-:W-:Y:S01]  /*2b80*/  ISETP.NE.AND P1, PT, R3.reuse, 0x2, PT ;  /* 0x000000020300780c */ /* 0x040fe20003f25270 */
[----:B------:R-:W-:Y:S02]  /*2b90*/  USEL UR7, URZ, 0x1, UP0 ;  /* 0x000000013f077887 */ /* 0x000fe40008000000 */
[----:B------:R-:W-:Y:S01]  /*2ba0*/  USEL UR6, UR6, URZ, UP0 ;  /* 0x0000003f06067287 */ /* 0x000fe20008000000 */
[----:B------:R-:W-:-:S03]  /*2bb0*/  SEL R3, R3, RZ, P1 ;  /* 0x000000ff03037207 */ /* 0x000fc60000800000 */
[----:B------:R-:W-:Y:S01]  /*2bc0*/  LOP3.LUT R7, R7, UR7, RZ, 0x3c, !PT ;  /* 0x0000000707077c12 */ /* 0x000fe2000f8e3cff */
[----:B------:R-:W-:Y:S07]  /*2bd0*/  @P2 BRA `(.L_x_29) ;  /* 0xfffffff400002947 */ /* 0x000fee000383ffff */
.L_x_22:
[----:B------:R-:W2:Y:S02]  /*2be0*/  LDC R0, c[0x0][0x28c] ;  /* 0x0000a300ff007b82 */ /* 0x000ea40000000800 */
[----:B--2---:R-:W-:-:S13]  /*2bf0*/  ISETP.GE.AND P1, PT, R0, 0x1, PT ;  /* 0x000000010000780c */ /* 0x004fda0003f26270 */
[----:B------:R-:W-:Y:S05]  /*2c00*/  @!P1 BRA `(.L_x_30) ;  /* 0x0000000000409947 */ /* 0x000fea0003800000 */
[----:B------:R-:W-:Y:S05]  /*2c10*/  @!P0 BRA `(.L_x_31) ;  /* 0x0000000000048947 */ /* 0x000fea0003800000 */
[----:B------:R-:W-:Y:S01]  /*2c20*/  BPT.TRAP 0x1 ;  /* 0x000000040000795c */ /* 0x000fe20000300000 */
.L_x_31:
[----:B------:R-:W-:Y:S01]  /*2c30*/  ISETP.NE.AND P0, PT, R23, RZ, PT ;  /* 0x000000ff1700720c */ /* 0x000fe20003f05270 */
[----:B------:R-:W-:-:S12]  /*2c40*/  UISETP.LT.AND UP1, UPT, UR40, 0x1, UPT ;  /* 0x000000012800788c */ /* 0x000fd8000bf21270 */
[----:B------:R-:W-:-:S05]  /*2c50*/  VOTEU.ANY UP0, P0 ;  /* 0x00000000003f7886 */ /* 0x000fca0000000100 */
[----:B------:R-:W-:-:S04]  /*2c60*/  @UP0 USEL UR4, UR40, 0x1, UP1 ;  /* 0x0000000128040887 */ /* 0x000fc80008800000 */
[----:B------:R-:W-:-:S06]  /*2c70*/  @UP0 UIADD3 UR4, UR39, UR40, -UR4 ;  /* 0x0000002827040290 */ /* 0x000fcc000fffe804 */
[----:B------:R-:W-:-:S04]  /*2c80*/  IMAD.U32 R0, RZ, RZ, UR4 ;  /* 0x00000004ff007e24 */ /* 0x000fc8000f8e00ff */
[----:B------:R-:W-:-:S05]  /*2c90*/  @P0 IMAD.SHL.U32 R0, R0, 0x8, RZ ;  /* 0x0000000800000824 */ /* 0x000fca00078e00ff */
[----:B------:R-:W-:-:S04]  /*2ca0*/  @P0 LOP3.LUT R0, R0, 0x8, RZ, 0xc0, !PT ;  /* 0x0000000800000812 */ /* 0x000fc800078ec0ff */
[----:B------:R-:W-:-:S04]  /*2cb0*/  @P0 IADD3 R3, R6, 0x10, R0 ;  /* 0x0000001006030810 */ /* 0x000fc80007ffe000 */
[----:B------:R-:W-:-:S04]  /*2cc0*/  @P0 PRMT R3, R22, 0x654, R3 ;  /* 0x0000065416030816 */ /* 0x000fc80000000003 */
[----:B------:R2:W-:Y:S01]  /*2cd0*/  @P0 SYNCS.ARRIVE.TRANS64.RED.A1T0 RZ, [R3+URZ], RZ ;  /* 0x000000ff03ff09a7 */ /* 0x0005e2000810043f */
[----:B------:R-:W-:-:S13]  /*2ce0*/  ISETP.GT.U32.AND P0, PT, R19, 0x1, PT ;  /* 0x000000011300780c */ /* 0x000fda0003f04070 */
[----:B--2---:R-:W-:Y:S05]  /*2cf0*/  @P0 BRA `(.L_x_30) ;  /* 0x0000000000040947 */ /* 0x004fea0003800000 */
[----:B------:R-:W-:Y:S01]  /*2d00*/  BPT.TRAP 0x1 ;  /* 0x000000040000795c */ /* 0x000fe20000300000 */
.L_x_30:
[----:B------:R-:W2:Y:S01]  /*2d10*/  LDC R6, c[0x0][0x288] ;  /* 0x0000a200ff067b82 */ /* 0x000ea20000000800 */
[--C-:B------:R-:W-:Y:S01]  /*2d20*/  SHF.R.U32.HI R0, RZ, 0x2, R18.reuse ;  /* 0x00000002ff007819 */ /* 0x100fe20000011612 */
[----:B------:R-:W-:Y:S01]  /*2d30*/  UIADD3 UR39, UR40, UR39, URZ ;  /* 0x0000002728277290 */ /* 0x000fe2000fffe03f */
[----:B01----:R-:W-:Y:S01]  /*2d40*/  SHF.R.U32.HI R5, RZ, 0x7, R18 ;  /* 0x00000007ff057819 */ /* 0x003fe20000011612 */
[----:B------:R-:W-:Y:S01]  /*2d50*/  IMAD.SHL.U32 R9, R76, 0x20, RZ ;  /* 0x000000204c097824 */ /* 0x000fe200078e00ff */
[----:B------:R-:W-:Y:S01]  /*2d60*/  LOP3.LUT R3, R0, 0x7, RZ, 0xc0, !PT ;  /* 0x0000000700037812 */ /* 0x000fe200078ec0ff */
[----:B------:R-:W-:Y:S01]  /*2d70*/  USHF.R.U32.HI UR4, URZ, 0x1, UR39 ;  /* 0x000000013f047899 */ /* 0x000fe20008011627 */
[----:B------:R-:W-:Y:S01]  /*2d80*/  LOP3.LUT R0, R5, 0x1, RZ, 0xc0, !PT ;  /* 0x0000000105007812 */ /* 0x000fe200078ec0ff */
[C---:B------:R-:W-:Y:S01]  /*2d90*/  IMAD.SHL.U32 R14, R18.reuse, 0x2, RZ ;  /* 0x00000002120e7824 */ /* 0x040fe200078e00ff */
[C---:B------:R-:W-:Y:S01]  /*2da0*/  LOP3.LUT R4, R18.reuse, 0x60, RZ, 0xc0, !PT ;  /* 0x0000006012047812 */ /* 0x040fe200078ec0ff */
[----:B------:R-:W-:Y:S01]  /*2db0*/  ULOP3.LUT UR4, UR4, 0x1, URZ, 0xc0, !UPT ;  /* 0x0000000104047892 */ /* 0x000fe2000f8ec03f */
[----:B------:R-:W-:Y:S01]  /*2dc0*/  LOP3.LUT R5, R18, 0x3, RZ, 0xc0, !PT ;  /* 0x0000000312057812 */ /* 0x000fe200078ec0ff */
[----:B------:R-:W-:Y:S01]  /*2dd0*/  IMAD.SHL.U32 R8, R0, 0x40, RZ ;  /* 0x0000004000087824 */ /* 0x000fe200078e00ff */
[----:B------:R-:W-:Y:S01]  /*2de0*/  SHF.R.U32.HI R4, RZ, 0x1, R4 ;  /* 0x00000001ff047819 */ /* 0x000fe20000011604 */
[----:B------:R-:W-:Y:S01]  /*2df0*/  ULDC UR8, c[0x0][0x284] ;  /* 0x0000a10000087ab9 */ /* 0x000fe20000000800 */
[----:B------:R-:W-:Y:S01]  /*2e00*/  UISETP.GT.U32.AND UP1, UPT, UR39, 0x1, UPT ;  /* 0x000000012700788c */ /* 0x000fe2000bf24070 */
[----:B------:R-:W-:Y:S01]  /*2e10*/  SHF.R.S32.HI R77, RZ, 0x1f, R75 ;  /* 0x0000001fff4d7819 */ /* 0x000fe2000001144b */
[----:B------:R-:W-:Y:S01]  /*2e20*/  UISETP.NE.U32.AND UP0, UPT, UR4, 0x1, UPT ;  /* 0x000000010400788c */ /* 0x000fe2000bf05070 */
[--C-:B------:R-:W-:Y:S01]  /*2e30*/  IADD3 R7, RZ, -R4, -R3.reuse ;  /* 0x80000004ff077210 */ /* 0x100fe20007ffe803 */
[----:B------:R-:W-:Y:S01]  /*2e40*/  ULDC.64 UR6, c[0x0][0x5d0] ;  /* 0x0001740000067ab9 */ /* 0x000fe20000000a00 */
[----:B------:R-:W-:Y:S01]  /*2e50*/  LOP3.LUT R3, R8, 0x40, R3, 0xe2, !PT ;  /* 0x0000004008037812 */ /* 0x000fe200078ee203 */
[----:B------:R-:W-:Y:S01]  /*2e60*/  UISETP.LT.U32.AND UP1, UPT, UR40, 0x2, UP1 ;  /* 0x000000022800788c */ /* 0x000fe20008f21070 */
[----:B------:R-:W-:Y:S01]  /*2e70*/  LOP3.LUT R14, R9, 0x6, R14, 0xf8, !PT ;  /* 0x00000006090e7812 */ /* 0x000fe200078ef80e */
[----:B------:R-:W-:Y:S01]  /*2e80*/  UISETP.GT.U32.AND UP0, UPT, UR40, 0x1, !UP0 ;  /* 0x000000012800788c */ /* 0x000fe2000c704070 */
[----:B--2---:R-:W-:Y:S01]  /*2e90*/  IMAD R8, R5, -0x2, R6 ;  /* 0xfffffffe05087824 */ /* 0x004fe200078e0206 */
[----:B------:R-:W-:Y:S01]  /*2ea0*/  ISETP.GE.AND P0, PT, R9, R6, PT ;  /* 0x000000060900720c */ /* 0x000fe20003f06270 */
[C---:B------:R-:W-:Y:S01]  /*2eb0*/  IMAD R5, R74.reuse, 0x180, RZ ;  /* 0x000001804a057824 */ /* 0x040fe200078e02ff */
[----:B------:R-:W-:Y:S01]  /*2ec0*/  SHF.R.S32.HI R15, RZ, 0x1f, R14 ;  /* 0x0000001fff0f7819 */ /* 0x000fe2000001140e */
[----:B------:R-:W-:Y:S01]  /*2ed0*/  IMAD R6, R77, UR6, RZ ;  /* 0x000000064d067c24 */ /* 0x000fe2000f8e02ff */
[----:B------:R-:W-:Y:S01]  /*2ee0*/  USEL UR5, URZ, 0x1, !UP1 ;  /* 0x000000013f057887 */ /* 0x000fe2000c800000 */
[----:B------:R-:W-:Y:S01]  /*2ef0*/  IMAD.WIDE R10, R74, 0x180, RZ ;  /* 0x000001804a0a7825 */ /* 0x000fe200078e02ff */
[----:B------:R-:W-:Y:S01]  /*2f00*/  ISETP.GE.OR P0, PT, R5, UR8, P0 ;  /* 0x0000000805007c0c */ /* 0x000fe20008706670 */
[----:B------:R-:W-:-:S02]  /*2f10*/  USEL UR4, URZ, 0x1, !UP0 ;  /* 0x000000013f047887 */ /* 0x000fc4000c000000 */
[----:B------:R-:W-:Y:S01]  /*2f20*/  IMAD R0, R0, -0x40, R7 ;  /* 0xffffffc000007824 */ /* 0x000fe200078e0207 */
[----:B------:R-:W-:Y:S01]  /*2f30*/  LOP3.LUT R89, R10, R3, R4, 0xfe, !PT ;  /* 0x000000030a597212 */ /* 0x000fe200078efe04 */
[C---:B------:R-:W-:Y:S01]  /*2f40*/  IMAD R13, R75.reuse, UR7, R6 ;  /* 0x000000074b0d7c24 */ /* 0x040fe2000f8e0206 */
[----:B------:R-:W-:Y:S01]  /*2f50*/  ULOP3.LUT UR39, UR39, 0x1, URZ, 0xc0, !UPT ;  /* 0x0000000127277892 */ /* 0x000fe2000f8ec03f */
[----:B------:R-:W-:Y:S01]  /*2f60*/  IMAD.WIDE.U32 R6, R75, UR6, R14 ;  /* 0x000000064b067c25 */ /* 0x000fe2000f8e000e */
[----:B------:R-:W-:Y:S01]  /*2f70*/  ULOP3.LUT UR38, UR4, UR38, UR5, 0x96, !UPT ;  /* 0x0000002604267292 */ /* 0x000fe2000f8e9605 */
[----:B------:R-:W-:Y:S02]  /*2f80*/  IADD3 R4, -R5, UR8, R0 ;  /* 0x0000000805047c10 */ /* 0x000fe4000fffe100 */
[----:B------:R-:W-:Y:S02]  /*2f90*/  IMAD.IADD R7, R7, 0x1, R13 ;  /* 0x0000000107077824 */ /* 0x000fe400078e020d */
[----:B------:R-:W-:-:S02]  /*2fa0*/  IMAD.IADD R0, R8, 0x1, -R9 ;  /* 0x0000000108007824 */ /* 0x000fc400078e0a09 */
[----:B------:R-:W-:Y:S01]  /*2fb0*/  IMAD.MOV.U32 R3, RZ, RZ, -0x1 ;  /* 0xffffffffff037424 */ /* 0x000fe200078e00ff */
[----:B------:R-:W-:Y:S06]  /*2fc0*/  @P0 BRA `(.L_x_32) ;  /* 0x0000003800b00947 */ /* 0x000fec0003800000 */
[----:B------:R-:W0:Y:S01]  /*2fd0*/  LDC.64 R8, c[0x0][0x5c8] ;  /* 0x00017200ff087b82 */ /* 0x000e220000000a00 */
[----:B-----5:R-:W-:Y:S01]  /*2fe0*/  FSETP.NEU.AND P0, PT, R73, RZ, PT ;  /* 0x000000ff4900720b */ /* 0x020fe20003f0d000 */
[----:B------:R-:W-:Y:S01]  /*2ff0*/  BSSY B0, `(.L_x_32) ;  /* 0x00003a9000007945 */ /* 0x000fe20003800000 */
[----:B------:R-:W-:-:S04]  /*3000*/  ISETP.GT.AND P1, PT, R4, RZ, PT ;  /* 0x000000ff0400720c */ /* 0x000fc80003f24270 */
[----:B------:R-:W-:Y:S01]  /*3010*/  ISETP.GT.AND P2, PT, R0, RZ, P1 ;  /* 0x000000ff0000720c */ /* 0x000fe20000f44270 */
[-C--:B0-----:R-:W-:Y:S02]  /*3020*/  IMAD R12, R11, R8.reuse, RZ ;  /* 0x000000080b0c7224 */ /* 0x081fe400078e02ff */
[----:B------:R-:W-:-:S04]  /*3030*/  IMAD.WIDE.U32 R80, R89, R8, R6 ;  /* 0x0000000859507225 */ /* 0x000fc800078e0006 */
[----:B------:R-:W-:-:S04]  /*3040*/  IMAD R5, R89, R9, R12 ;  /* 0x0000000959057224 */ /* 0x000fc800078e020c */
[----:B------:R-:W-:Y:S01]  /*3050*/  IMAD.IADD R91, R81, 0x1, R5 ;  /* 0x00000001515b7824 */ /* 0x000fe200078e0205 */
[----:B------:R-:W-:Y:S06]  /*3060*/  @!P0 BRA `(.L_x_33) ;  /* 0x0000002800388947 */ /* 0x000fec0003800000 */
[----:B------:R-:W0:Y:S01]  /*3070*/  LDC.64 R84, c[0x0][0x5b8] ;  /* 0x00016e00ff547b82 */ /* 0x000e220000000a00 */
[----:B------:R-:W-:-:S07]  /*3080*/  ULDC.64 UR4, c[0x0][0x5c0] ;  /* 0x0001700000047ab9 */ /* 0x000fce0000000a00 */
[----:B------:R-:W1:Y:S08]  /*3090*/  LDC.64 R20, c[0x0][0x5b0] ;  /* 0x00016c00ff147b82 */ /* 0x000e700000000a00 */
[----:B------:R-:W2:Y:S01]  /*30a0*/  LDC.64 R86, c[0x0][0x5a8] ;  /* 0x00016a00ff567b82 */ /* 0x000ea20000000a00 */
[-C--:B0-----:R-:W-:Y:S02]  /*30b0*/  IMAD R6, R77, R84.reuse, RZ ;  /* 0x000000544d067224 */ /* 0x081fe400078e02ff */
[----:B------:R-:W-:-:S04]  /*30c0*/  IMAD.WIDE.U32 R82, R75, R84, R14 ;  /* 0x000000544b527225 */ /* 0x000fc800078e000e */
[----:B------:R-:W-:Y:S02]  /*30d0*/  IMAD R81, R75, R85, R6 ;  /* 0x000000554b517224 */ /* 0x000fe400078e0206 */
[-C--:B-1----:R-:W-:Y:S02]  /*30e0*/  IMAD R10, R11, R20.reuse, RZ ;  /* 0x000000140b0a7224 */ /* 0x082fe400078e02ff */
[----:B------:R-:W-:Y:S02]  /*30f0*/  IMAD.IADD R13, R83, 0x1, R81 ;  /* 0x00000001530d7824 */ /* 0x000fe400078e0251 */
[----:B------:R-:W-:Y:S02]  /*3100*/  IMAD.MOV.U32 R12, RZ, RZ, R82 ;  /* 0x000000ffff0c7224 */ /* 0x000fe400078e0052 */
[C---:B------:R-:W-:Y:S02]  /*3110*/  IMAD R85, R89.reuse, R21, R10 ;  /* 0x0000001559557224 */ /* 0x040fe400078e020a */
[----:B------:R-:W-:-:S04]  /*3120*/  IMAD.WIDE.U32 R10, R89, R20, R12 ;  /* 0x00000014590a7225 */ /* 0x000fc800078e000c */
[----:B------:R-:W-:Y:S01]  /*3130*/  IMAD.IADD R5, R11, 0x1, R85 ;  /* 0x000000010b057824 */ /* 0x000fe200078e0255 */
[----:B--2---:R-:W-:-:S04]  /*3140*/  LEA R6, P0, R10, R86, 0x1 ;  /* 0x000000560a067211 */ /* 0x004fc800078008ff */
[----:B------:R-:W-:-:S05]  /*3150*/  LEA.HI.X R7, R10, R87, R5, 0x1, P0 ;  /* 0x000000570a077211 */ /* 0x000fca00000f0c05 */
[----:B------:R-:W2:Y:S01]  /*3160*/  @P2 LDG.E.LTC128B.U16 R5, desc[UR36][R6.64] ;  /* 0x0000002406052981 */ /* 0x000ea2000c1e1520 */
[----:B------:R-:W-:Y:S01]  /*3170*/  IMAD.WIDE.U32 R76, R89, R20, R14 ;  /* 0x00000014594c7225 */ /* 0x000fe200078e000e */
[----:B------:R-:W-:Y:S01]  /*3180*/  ISETP.GT.AND P3, PT, R0, 0x1, P1 ;  /* 0x000000010000780c */ /* 0x000fe20000f64270 */
[----:B------:R-:W-:Y:S02]  /*3190*/  BSSY B1, `(.L_x_34) ;  /* 0x0000011000017945 */ /* 0x000fe40003800000 */
[----:B------:R-:W-:Y:S02]  /*31a0*/  IMAD.IADD R77, R85, 0x1, R77 ;  /* 0x00000001554d7824 */ /* 0x000fe400078e024d */
[----:B------:R-:W-:-:S04]  /*31b0*/  IMAD.WIDE.U32 R78, R75, R84, R76 ;  /* 0x000000544b4e7225 */ /* 0x000fc800078e004c */
[----:B--2---:R-:W-:-:S05]  /*31c0*/  HADD2.F32 R10, -RZ, R5.H0_H0 ;  /* 0x20000005ff0a7230 */ /* 0x004fca0000004100 */
[----:B------:R-:W-:Y:S01]  /*31d0*/  FMUL R11, R10, R73 ;  /* 0x000000490a0b7220 */ /* 0x000fe20000400000 */
[----:B------:R-:W-:-:S03]  /*31e0*/  LEA R10, P0, R80, UR4, 0x1 ;  /* 0x00000004500a7c11 */ /* 0x000fc6000f8008ff */
[----:B------:R-:W-:Y:S01]  /*31f0*/  FFMA R11, R56, R72, R11 ;  /* 0x00000048380b7223 */ /* 0x000fe2000000000b */
[----:B------:R-:W-:Y:S01]  /*3200*/  IMAD.IADD R56, R81, 0x1, R79 ;  /* 0x0000000151387824 */ /* 0x000fe200078e024f */
[----:B------:R-:W-:-:S03]  /*3210*/  SHF.L.U64.HI R79, R20, 0x3, R21 ;  /* 0x00000003144f7819 */ /* 0x000fc60000010215 */
[----:B------:R-:W-:Y:S02]  /*3220*/  F2FP.F16.F32.PACK_AB R74, RZ, R11 ;  /* 0x0000000bff4a723e */ /* 0x000fe400000000ff */
[----:B------:R-:W-:Y:S02]  /*3230*/  LEA.HI.X R11, R80, UR5, R91, 0x1, P0 ;  /* 0x00000005500b7c11 */ /* 0x000fe400080f0c5b */
[----:B------:R-:W-:-:S03]  /*3240*/  LEA R76, P0, R78, R86, 0x1 ;  /* 0x000000564e4c7211 */ /* 0x000fc600078008ff */
[----:B------:R0:W-:Y:S01]  /*3250*/  @P2 STG.E.U16 desc[UR36][R10.64], R74 ;  /* 0x0000004a0a002986 */ /* 0x0001e2000c101524 */
[----:B------:R-:W-:Y:S01]  /*3260*/  LEA.HI.X R77, R78, R87, R56, 0x1, P0 ;  /* 0x000000574e4d7211 */ /* 0x000fe200000f0c38 */
[----:B------:R-:W-:Y:S01]  /*3270*/  IMAD.SHL.U32 R78, R20, 0x8, RZ ;  /* 0x00000008144e7824 */ /* 0x000fe200078e00ff */
[----:B------:R-:W-:Y:S07]  /*3280*/  @!P3 BRA `(.L_x_35) ;  /* 0x000000000004b947 */ /* 0x000fee0003800000 */
[----:B------:R1:W5:Y:S02]  /*3290*/  LDG.E.LTC128B.U16 R5, desc[UR36][R76.64+0x2] ;  /* 0x000002244c057981 */ /* 0x000364000c1e1520 */
.L_x_35:
[----:B------:R-:W-:Y:S05]  /*32a0*/  BSYNC B1 ;  /* 0x0000000000017941 */ /* 0x000fea0003800000 */
.L_x_34:
[----:B-----5:R-:W-:Y:S01]  /*32b0*/  HADD2.F32 R12, -RZ, R5.H0_H0 ;  /* 0x20000005ff0c7230 */ /* 0x020fe20000004100 */
[----:B------:R-:W-:Y:S01]  /*32c0*/  ISETP.GT.AND P0, PT, R4, 0x8, PT ;  /* 0x000000080400780c */ /* 0x000fe20003f04270 */
[----:B------:R-:W-:-:S04]  /*32d0*/  IMAD.WIDE.U32 R78, R89, R20, R78 ;  /* 0x00000014594e7225 */ /* 0x000fc800078e004e */
[----:B------:R-:W-:Y:S01]  /*32e0*/  FMUL R12, R12, R73 ;  /* 0x000000490c0c7220 */ /* 0x000fe20000400000 */
[----:B------:R-:W-:Y:S01]  /*32f0*/  IMAD.IADD R85, R85, 0x1, R79 ;  /* 0x0000000155557824 */ /* 0x000fe200078e024f */
[----:B------:R-:W-:Y:S02]  /*3300*/  IADD3 R82, P4, R82, R78, RZ ;  /* 0x0000004e52527210 */ /* 0x000fe40007f9e0ff */
[----:B------:R-:W-:Y:S01]  /*3310*/  FFMA R57, R57, R72, R12 ;  /* 0x0000004839397223 */ /* 0x000fe2000000000c */
[----:B------:R-:W-:Y:S02]  /*3320*/  ISETP.GT.AND P2, PT, R0, RZ, P0 ;  /* 0x000000ff0000720c */ /* 0x000fe40000744270 */
[----:B------:R-:W-:Y:S01]  /*3330*/  IMAD.X R13, R85, 0x1, R13, P4 ;  /* 0x00000001550d7824 */ /* 0x000fe200020e060d */
[----:B------:R-:W-:Y:S02]  /*3340*/  LEA R12, P4, R82, R86, 0x1 ;  /* 0x00000056520c7211 */ /* 0x000fe400078808ff */
[----:B------:R-:W-:-:S02]  /*3350*/  F2FP.F16.F32.PACK_AB R57, RZ, R57 ;  /* 0x00000039ff39723e */ /* 0x000fc400000000ff */
[----:B------:R-:W-:Y:S02]  /*3360*/  PRMT R79, R5, 0x7610, R79 ;  /* 0x00007610054f7816 */ /* 0x000fe4000000004f */
[----:B------:R-:W-:Y:S02]  /*3370*/  PRMT R80, R57, 0x7610, R80 ;  /* 0x0000761039507816 */ /* 0x000fe40000000050 */
[----:B------:R-:W-:-:S03]  /*3380*/  LEA.HI.X R13, R82, R87, R13, 0x1, P4 ;  /* 0x00000057520d7211 */ /* 0x000fc600020f0c0d */
[----:B------:R2:W-:Y:S04]  /*3390*/  @P3 STG.E.U16 desc[UR36][R10.64+0x2], R80 ;  /* 0x000002500a003986 */ /* 0x0005e8000c101524 */
[----:B------:R-:W3:Y:S01]  /*33a0*/  @P2 LDG.E.LTC128B.U16 R79, desc[UR36][R12.64] ;  /* 0x000000240c4f2981 */ /* 0x000ee2000c1e1520 */
[----:B------:R-:W-:Y:S01]  /*33b0*/  IADD3 R14, P3, R14, R78, RZ ;  /* 0x0000004e0e0e7210 */ /* 0x000fe20007f7e0ff */
[----:B------:R-:W-:Y:S04]  /*33c0*/  BSSY B1, `(.L_x_36) ;  /* 0x0000011000017945 */ /* 0x000fe80003800000 */
[----:B------:R-:W-:Y:S01]  /*33d0*/  IMAD.X R15, R15, 0x1, R85, P3 ;  /* 0x000000010f0f7824 */ /* 0x000fe200018e0655 */
[----:B------:R-:W-:Y:S01]  /*33e0*/  ISETP.GT.AND P3, PT, R0, 0x1, P0 ;  /* 0x000000010000780c */ /* 0x000fe20000764270 */
[----:B0-----:R-:W-:Y:S01]  /*33f0*/  IMAD.WIDE.U32 R74, R75, R84, R14 ;  /* 0x000000544b4a7225 */ /* 0x001fe200078e000e */
[----:B------:R-:W-:-:S02]  /*3400*/  SHF.L.U64.HI R15, R8, 0x4, R9 ;  /* 0x00000004080f7819 */ /* 0x000fc40000010209 */
[----:B------:R-:W-:Y:S01]  /*3410*/  LEA R14, P4, R8, R10, 0x4 ;  /* 0x0000000a080e7211 */ /* 0x000fe200078820ff */
[----:B------:R-:W-:-:S04]  /*3420*/  IMAD.IADD R57, R81, 0x1, R75 ;  /* 0x0000000151397824 */ /* 0x000fc800078e024b */
[----:B------:R-:W-:Y:S02]  /*3430*/  IMAD.X R15, R15, 0x1, R11, P4 ;  /* 0x000000010f0f7824 */ /* 0x000fe400020e060b */
[----:B---3--:R-:W-:-:S05]  /*3440*/  HADD2.F32 R56, -RZ, R79.H0_H0 ;  /* 0x2000004fff387230 */ /* 0x008fca0000004100 */
[----:B------:R-:W-:Y:S01]  /*3450*/  FMUL R5, R56, R73 ;  /* 0x0000004938057220 */ /* 0x000fe20000400000 */
[----:B------:R-:W-:-:S03]  /*3460*/  LEA R56, P5, R74, R86, 0x1 ;  /* 0x000000564a387211 */ /* 0x000fc600078a08ff */
[----:B------:R-:W-:Y:S01]  /*3470*/  FFMA R5, R58, R72, R5 ;  /* 0x000000483a057223 */ /* 0x000fe20000000005 */
[----:B------:R-:W-:-:S04]  /*3480*/  LEA.HI.X R57, R74, R87, R57, 0x1, P5 ;  /* 0x000000574a397211 */ /* 0x000fc800028f0c39 */
[----:B------:R-:W-:-:S05]  /*3490*/  F2FP.F16.F32.PACK_AB R5, RZ, R5 ;  /* 0x00000005ff05723e */ /* 0x000fca00000000ff */
[----:B------:R2:W-:Y:S01]  /*34a0*/  @P2 STG.E.U16 desc[UR36][R14.64], R5 ;  /* 0x000000050e002986 */ /* 0x0005e2000c101524 */
[----:B------:R-:W-:Y:S05]  /*34b0*/  @!P3 BRA `(.L_x_37) ;  /* 0x000000000004b947 */ /* 0x000fea0003800000 */
[----:B------:R0:W5:Y:S02]  /*34c0*/  LDG.E.LTC128B.U16 R79, desc[UR36][R56.64+0x2] ;  /* 0x00000224384f7981 */ /* 0x000164000c1e1520 */
.L_x_37:
[----:B------:R-:W-:Y:S05]  /*34d0*/  BSYNC B1 ;  /* 0x0000000000017941 */ /* 0x000fea0003800000 */
.L_x_36:
[----:B-----5:R-:W-:Y:S01]  /*34e0*/  HADD2.F32 R58, -RZ, R79.H0_H0 ;  /* 0x2000004fff3a7230 */ /* 0x020fe20000004100 */
[----:B------:R-:W-:Y:S01]  /*34f0*/  ISETP.GT.AND P2, PT, R0, 0x8, P1 ;  /* 0x000000080000780c */ /* 0x000fe20000f44270 */
[----:B------:R-:W-:Y:S03]  /*3500*/  BSSY B1, `(.L_x_38) ;  /* 0x0000007000017945 */ /* 0x000fe60003800000 */
[----:B------:R-:W-:-:S04]  /*3510*/  FMUL R58, R58, R73 ;  /* 0x000000493a3a7220 */ /* 0x000fc80000400000 */
[----:B------:R-:W-:-:S05]  /*3520*/  FFMA R58, R59, R72, R58 ;  /* 0x000000483b3a7223 */ /* 0x000fca000000003a */
[----:B------:R-:W-:-:S05]  /*3530*/  F2FP.F16.F32.PACK_AB R58, RZ, R58 ;  /* 0x0000003aff3a723e */ /* 0x000fca00000000ff */
[----:B------:R3:W-:Y:S01]  /*3540*/  @P3 STG.E.U16 desc[UR36][R14.64+0x2], R58 ;  /* 0x0000023a0e003986 */ /* 0x0007e2000c101524 */
[----:B------:R-:W-:Y:S05]  /*3550*/  @!P2 BRA `(.L_x_39) ;  /* 0x000000000004a947 */ /* 0x000fea0003800000 */
[----:B------:R4:W5:Y:S02]  /*3560*/  LDG.E.LTC128B.U16 R79, desc[UR36][R76.64+0x10] ;  /* 0x000010244c4f7981 */ /* 0x000964000c1e1520 */
.L_x_39:
[----:B------:R-:W-:Y:S05]  /*3570*/  BSYNC B1 ;  /* 0x0000000000017941 */ /* 0x000fea0003800000 */
.L_x_38:
[----:B---3-5:R-:W-:Y:S01]  /*3580*/  HADD2.F32 R58, -RZ, R79.H0_H0 ;  /* 0x2000004fff3a7230 */ /* 0x028fe20000004100 */
[----:B------:R-:W-:Y:S01]  /*3590*/  ISETP.GT.AND P3, PT, R0, 0x9, P1 ;  /* 0x000000090000780c */ /* 0x000fe20000f64270 */
[----:B------:R-:W-:Y:S03]  /*35a0*/  BSSY B1, `(.L_x_40) ;  /* 0x0000007000017945 */ /* 0x000fe60003800000 */
[----:B--2---:R-:W-:-:S04]  /*35b0*/  FMUL R5, R58, R73 ;  /* 0x000000493a057220 */ /* 0x004fc80000400000 */
[----:B------:R-:W-:-:S05]  /*35c0*/  FFMA R5, R60, R72, R5 ;  /* 0x000000483c057223 */ /* 0x000fca0000000005 */
[----:B------:R-:W-:-:S05]  /*35d0*/  F2FP.F16.F32.PACK_AB R5, RZ, R5 ;  /* 0x00000005ff05723e */ /* 0x000fca00000000ff */
[----:B------:R2:W-:Y:S01]  /*35e0*/  @P2 STG.E.U16 desc[UR36][R10.64+0x10], R5 ;  /* 0x000010050a002986 */ /* 0x0005e2000c101524 */
[----:B------:R-:W-:Y:S05]  /*35f0*/  @!P3 BRA `(.L_x_41) ;  /* 0x000000000004b947 */ /* 0x000fea0003800000 */
[----:B------:R3:W5:Y:S02]  /*3600*/  LDG.E.LTC128B.U16 R79, desc[UR36][R76.64+0x12] ;  /* 0x000012244c4f7981 */ /* 0x000764000c1e1520 */
.L_x_41:
[----:B------:R-:W-:Y:S05]  /*3610*/  BSYNC B1 ;  /* 0x0000000000017941 */ /* 0x000fea0003800000 */
.L_x_40:
        /* <DEDUP_REMOVED lines=9> */
.L_x_43:
[----:B------:R-:W-:Y:S05]  /*36b0*/  BSYNC B1 ;  /* 0x0000000000017941 */ /* 0x000fea0003800000 */
.L_x_42:
[----:B0----5:R-:W-:Y:S01]  /*36c0*/  HADD2.F32 R58, -RZ, R79.H0_H0 ;  /* 0x2000004fff3a7230 */ /* 0x021fe20000004100 */
        /* <DEDUP_REMOVED lines=8> */
.L_x_45:
[----:B------:R-:W-:Y:S05]  /*3750*/  BSYNC B1 ;  /* 0x0000000000017941 */ /* 0x000fea0003800000 */
.L_x_44:
        /* <DEDUP_REMOVED lines=9> */
.L_x_47:
[----:B------:R-:W-:Y:S05]  /*37f0*/  BSYNC B1 ;  /* 0x0000000000017941 */ /* 0x000fea0003800000 */
.L_x_46:
[----:B0----5:R-:W-:Y:S01]  /*3800*/  HADD2.F32 R58, -RZ, R79.H0_H0 ;  /* 0x2000004fff3a7230 */ /* 0x021fe20000004100 */
        /* <DEDUP_REMOVED lines=8> */
.L_x_49:
[----:B------:R-:W-:Y:S05]  /*3890*/  BSYNC B1 ;  /* 0x0000000000017941 */ /* 0x000fea0003800000 */
.L_x_48:
        /* <DEDUP_REMOVED lines=9> */
.L_x_51:
[----:B------:R-:W-:Y:S05]  /*3930*/  BSYNC B1 ;  /* 0x0000000000017941 */ /* 0x000fea0003800000 */
.L_x_50:
        /* <DEDUP_REMOVED lines=9> */
.L_x_53:
[----:B------:R-:W-:Y:S05]  /*39d0*/  BSYNC B1 ;  /* 0x0000000000017941 */ /* 0x000fea0003800000 */
.L_x_52:
        /* <DEDUP_REMOVED lines=9> */
.L_x_55:
[----:B------:R-:W-:Y:S05]  /*3a70*/  BSYNC B1 ;  /* 0x0000000000017941 */ /* 0x000fea0003800000 */
.L_x_54:
        /* <DEDUP_REMOVED lines=9> */
.L_x_57:
[----:B------:R-:W-:Y:S05]  /*3b10*/  BSYNC B1 ;  /* 0x0000000000017941 */ /* 0x000fea0003800000 */
.L_x_56:
        /* <DEDUP_REMOVED lines=9> */
.L_x_59:
[----:B------:R-:W-:Y:S05]  /*3bb0*/  BSYNC B1 ;  /* 0x0000000000017941 */ /* 0x000fea0003800000 */
.L_x_58:
        /* <DEDUP_REMOVED lines=9> */
.L_x_61:
[----:B------:R-:W-:Y:S05]  /*3c50*/  BSYNC B1 ;  /* 0x0000000000017941 */ /* 0x000fea0003800000 */
.L_x_60:
[----:B0-2--5:R-:W-:Y:S01]  /*3c60*/  HADD2.F32 R56, -RZ, R79.H0_H0 ;  /* 0x2000004fff387230 */ /* 0x025fe20000004100 */
[----:B------:R-:W-:Y:S01]  /*3c70*/  ISETP.GT.AND P0, PT, R4, 0x80, PT ;  /* 0x000000800400780c */ /* 0x000fe20003f04270 */
[C---:B------:R-:W-:Y:S01]  /*3c80*/  IMAD.SHL.U32 R61, R20.reuse, 0x100, RZ ;  /* 0x00000100143d7824 */ /* 0x040fe200078e00ff */
[----:B------:R-:W-:Y:S02]  /*3c90*/  SHF.L.U64.HI R5, R20, 0x8, R21 ;  /* 0x0000000814057819 */ /* 0x000fe40000010215 */
[----:B------:R-:W-:Y:S01]  /*3ca0*/  FMUL R56, R56, R73 ;  /* 0x0000004938387220 */ /* 0x000fe20000400000 */
[----:B------:R-:W-:Y:S02]  /*3cb0*/  ISETP.GT.AND P3, PT, R0, RZ, P0 ;  /* 0x000000ff0000720c */ /* 0x000fe40000764270 */
[----:B------:R-:W-:Y:S01]  /*3cc0*/  IADD3 R20, P2, R61, R6, RZ ;  /* 0x000000063d147210 */ /* 0x000fe20007f5e0ff */
[----:B------:R-:W-:-:S04]  /*3cd0*/  FFMA R56, R71, R72, R56 ;  /* 0x0000004847387223 */ /* 0x000fc80000000038 */
[----:B------:R-:W-:Y:S01]  /*3ce0*/  IMAD.X R21, R5, 0x1, R7, P2 ;  /* 0x0000000105157824 */ /* 0x000fe200010e0607 */
[----:B------:R-:W-:-:S04]  /*3cf0*/  F2FP.F16.F32.PACK_AB R56, RZ, R56 ;  /* 0x00000038ff38723e */ /* 0x000fc800000000ff */
[----:B------:R-:W-:-:S05]  /*3d00*/  PRMT R58, R56, 0x7610, R58 ;  /* 0x00007610383a7816 */ /* 0x000fca000000003a */
[----:B------:R0:W-:Y:S04]  /*3d10*/  @P1 STG.E.U16 desc[UR36][R14.64+0x32], R58 ;  /* 0x0000323a0e001986 */ /* 0x0001e8000c101524 */
[----:B------:R-:W2:Y:S01]  /*3d20*/  @P3 LDG.E.LTC128B.U16 R79, desc[UR36][R20.64] ;  /* 0x00000024144f3981 */ /* 0x000ea2000c1e1520 */
[----:B------:R-:W-:Y:S01]  /*3d30*/  IMAD.SHL.U32 R67, R8, 0x100, RZ ;  /* 0x0000010008437824 */ /* 0x000fe200078e00ff */
[----:B------:R-:W-:Y:S02]  /*3d40*/  LOP3.LUT R65, R61, 0x2, RZ, 0xfc, !PT ;  /* 0x000000023d417812 */ /* 0x000fe400078efcff */
[----:B------:R-:W-:Y:S02]  /*3d50*/  ISETP.GT.AND P2, PT, R0, 0x1, P0 ;  /* 0x000000010000780c */ /* 0x000fe40000744270 */
[----:B------:R-:W-:-:S02]  /*3d60*/  SHF.L.U64.HI R59, R8, 0x8, R9 ;  /* 0x00000008083b7819 */ /* 0x000fc40000010209 */
[----:B------:R-:W-:-:S05]  /*3d70*/  IADD3 R8, P1, R67, R10, RZ ;  /* 0x0000000a43087210 */ /* 0x000fca0007f3e0ff */
[----:B------:R-:W-:Y:S02]  /*3d80*/  IMAD.X R9, R59, 0x1, R11, P1 ;  /* 0x000000013b097824 */ /* 0x000fe400008e060b */
[----:B--2---:R-:W-:-:S05]  /*3d90*/  HADD2.F32 R56, -RZ, R79.H0_H0 ;  /* 0x2000004fff387230 */ /* 0x004fca0000004100 */
[----:B------:R-:W-:Y:S01]  /*3da0*/  FMUL R57, R56, R73 ;  /* 0x0000004938397220 */ /* 0x000fe20000400000 */
[----:B------:R-:W-:-:S03]  /*3db0*/  IADD3 R56, P4, R65, R6, RZ ;  /* 0x0000000641387210 */ /* 0x000fc60007f9e0ff */
[----:B------:R-:W-:-:S05]  /*3dc0*/  FFMA R57, R40, R72, R57 ;  /* 0x0000004828397223 */ /* 0x000fca0000000039 */
[----:B------:R-:W-:Y:S01]  /*3dd0*/  F2FP.F16.F32.PACK_AB R40, RZ, R57 ;  /* 0x00000039ff28723e */ /* 0x000fe200000000ff */
[----:B------:R-:W-:-:S03]  /*3de0*/  IMAD.X R57, R5, 0x1, R7, P4 ;  /* 0x0000000105397824 */ /* 0x000fc600020e0607 */
[----:B0-----:R-:W-:-:S05]  /*3df0*/  PRMT R58, R40, 0x7610, R58 ;  /* 0x00007610283a7816 */ /* 0x001fca000000003a */
[----:B------:R0:W-:Y:S04]  /*3e00*/  @P3 STG.E.U16 desc[UR36][R8.64], R58 ;  /* 0x0000003a08003986 */ /* 0x0001e8000c101524 */
[----:B------:R-:W2:Y:S01]  /*3e10*/  @P2 LDG.E.LTC128B.U16 R79, desc[UR36][R56.64] ;  /* 0x00000024384f2981 */ /* 0x000ea2000c1e1520 */
[----:B------:R-:W-:Y:S01]  /*3e20*/  LOP3.LUT R69, R67, 0x2, RZ, 0xfc, !PT ;  /* 0x0000000243457812 */ /* 0x000fe200078efcff */
[----:B------:R-:W-:Y:S01]  /*3e30*/  BSSY B1, `(.L_x_62) ;  /* 0x000000f000017945 */ /* 0x000fe20003800000 */
[----:B------:R-:W-:Y:S02]  /*3e40*/  ISETP.GT.AND P1, PT, R4, 0x88, PT ;  /* 0x000000880400780c */ /* 0x000fe40003f24270 */
[----:B------:R-:W-:Y:S02]  /*3e50*/  IADD3 R62, P4, R69, R10, RZ ;  /* 0x0000000a453e7210 */ /* 0x000fe40007f9e0ff */
[----:B------:R-:W-:-:S03]  /*3e60*/  ISETP.GT.AND P3, PT, R0, RZ, P1 ;  /* 0x000000ff0000720c */ /* 0x000fc60000f64270 */
[----:B------:R-:W-:Y:S02]  /*3e70*/  IMAD.X R63, R59, 0x1, R11, P4 ;  /* 0x000000013b3f7824 */ /* 0x000fe400020e060b */
[----:B--2---:R-:W-:-:S05]  /*3e80*/  HADD2.F32 R40, -RZ, R79.H0_H0 ;  /* 0x2000004fff287230 */ /* 0x004fca0000004100 */
[----:B------:R-:W-:-:S04]  /*3e90*/  FMUL R40, R40, R73 ;  /* 0x0000004928287220 */ /* 0x000fc80000400000 */
[----:B------:R-:W-:-:S05]  /*3ea0*/  FFMA R40, R41, R72, R40 ;  /* 0x0000004829287223 */ /* 0x000fca0000000028 */
[----:B------:R-:W-:Y:S02]  /*3eb0*/  F2FP.F16.F32.PACK_AB R41, RZ, R40 ;  /* 0x00000028ff29723e */ /* 0x000fe400000000ff */
[----:B------:R-:W-:Y:S02]  /*3ec0*/  IADD3 R40, P4, R61, R12, RZ ;  /* 0x0000000c3d287210 */ /* 0x000fe40007f9e0ff */
[----:B------:R-:W-:-:S03]  /*3ed0*/  PRMT R56, R41, 0x7610, R56 ;  /* 0x0000761029387816 */ /* 0x000fc60000000038 */
[----:B------:R-:W-:Y:S02]  /*3ee0*/  IMAD.X R41, R5, 0x1, R13, P4 ;  /* 0x0000000105297824 */ /* 0x000fe400020e060d */
[----:B------:R0:W-:Y:S01]  /*3ef0*/  @P2 STG.E.U16 desc[UR36][R62.64], R56 ;  /* 0x000000383e002986 */ /* 0x0001e2000c101524 */
[----:B------:R-:W-:Y:S05]  /*3f00*/  @!P3 BRA `(.L_x_63) ;  /* 0x000000000004b947 */ /* 0x000fea0003800000 */
[----:B------:R2:W5:Y:S02]  /*3f10*/  LDG.E.LTC128B.U16 R79, desc[UR36][R40.64] ;  /* 0x00000024284f7981 */ /* 0x000564000c1e1520 */
.L_x_63:
[----:B------:R-:W-:Y:S05]  /*3f20*/  BSYNC B1 ;  /* 0x0000000000017941 */ /* 0x000fea0003800000 */
.L_x_62:
[----:B0----5:R-:W-:Y:S01]  /*3f30*/  HADD2.F32 R56, -RZ, R79.H0_H0 ;  /* 0x2000004fff387230 */ /* 0x021fe20000004100 */
[----:B------:R-:W-:Y:S01]  /*3f40*/  ISETP.GT.AND P2, PT, R0, 0x1, P1 ;  /* 0x000000010000780c */ /* 0x000fe20000f44270 */
[----:B------:R-:W-:Y:S01]  /*3f50*/  BSSY B1, `(.L_x_64) ;  /* 0x000000c000017945 */ /* 0x000fe20003800000 */
[----:B------:R-:W-:Y:S02]  /*3f60*/  PRMT R62, R79, 0x7610, R62 ;  /* 0x000076104f3e7816 */ /* 0x000fe4000000003e */
[----:B------:R-:W-:Y:S01]  /*3f70*/  FMUL R57, R56, R73 ;  /* 0x0000004938397220 */ /* 0x000fe20000400000 */
[----:B------:R-:W-:-:S03]  /*3f80*/  IADD3 R56, P4, R67, R14, RZ ;  /* 0x0000000e43387210 */ /* 0x000fc60007f9e0ff */
[----:B------:R-:W-:-:S05]  /*3f90*/  FFMA R57, R42, R72, R57 ;  /* 0x000000482a397223 */ /* 0x000fca0000000039 */
[----:B------:R-:W-:Y:S01]  /*3fa0*/  F2FP.F16.F32.PACK_AB R42, RZ, R57 ;  /* 0x00000039ff2a723e */ /* 0x000fe200000000ff */
[----:B------:R-:W-:-:S05]  /*3fb0*/  IMAD.X R57, R59, 0x1, R15, P4 ;  /* 0x000000013b397824 */ /* 0x000fca00020e060f */
[----:B------:R0:W-:Y:S01]  /*3fc0*/  @P3 STG.E.U16 desc[UR36][R56.64], R42 ;  /* 0x0000002a38003986 */ /* 0x0001e2000c101524 */
[----:B------:R-:W-:Y:S05]  /*3fd0*/  @!P2 BRA `(.L_x_65) ;  /* 0x00000000000ca947 */ /* 0x000fea0003800000 */
[----:B------:R-:W-:-:S05]  /*3fe0*/  IADD3 R62, P3, R65, R12, RZ ;  /* 0x0000000c413e7210 */ /* 0x000fca0007f7e0ff */
[----:B------:R-:W-:-:S05]  /*3ff0*/  IMAD.X R63, R5, 0x1, R13, P3 ;  /* 0x00000001053f7824 */ /* 0x000fca00018e060d */
[----:B------:R0:W5:Y:S03]  /*4000*/  LDG.E.LTC128B.U16 R62, desc[UR36][R62.64] ;  /* 0x000000243e3e7981 */ /* 0x000166000c1e1520 */
.L_x_65:
[----:B------:R-:W-:Y:S05]  /*4010*/  BSYNC B1 ;  /* 0x0000000000017941 */ /* 0x000fea0003800000 */
.L_x_64:
[----:B0----5:R-:W-:Y:S01]  /*4020*/  HADD2.F32 R42, -RZ, R62.H0_H0 ;  /* 0x2000003eff2a7230 */ /* 0x021fe20000004100 */
[----:B------:R-:W-:Y:S02]  /*4030*/  LOP3.LUT R63, R61, 0x10, RZ, 0xfc, !PT ;  /* 0x000000103d3f7812 */ /* 0x000fe400078efcff */
[----:B------:R-:W-:Y:S02]  /*4040*/  ISETP.GT.AND P3, PT, R0, 0x8, P0 ;  /* 0x000000080000780c */ /* 0x000fe40000764270 */
[----:B------:R-:W-:Y:S01]  /*4050*/  FMUL R42, R42, R73 ;  /* 0x000000492a2a7220 */ /* 0x000fe20000400000 */
[----:B------:R-:W-:Y:S02]  /*4060*/  IADD3 R74, P4, R69, R14, RZ ;  /* 0x0000000e454a7210 */ /* 0x000fe40007f9e0ff */
[----:B-1-34-:R-:W-:Y:S01]  /*4070*/  IADD3 R76, P5, R63, R6, RZ ;  /* 0x000000063f4c7210 */ /* 0x01afe20007fbe0ff */
[----:B------:R-:W-:Y:S02]  /*4080*/  FFMA R42, R43, R72, R42 ;  /* 0x000000482b2a7223 */ /* 0x000fe4000000002a */
[----:B------:R-:W-:-:S02]  /*4090*/  IMAD.X R75, R59, 0x1, R15, P4 ;  /* 0x000000013b4b7824 */ /* 0x000fc400020e060f */
[----:B------:R-:W-:Y:S01]  /*40a0*/  IMAD.X R77, R5, 0x1, R7, P5 ;  /* 0x00000001054d7824 */ /* 0x000fe200028e0607 */
[----:B------:R-:W-:-:S04]  /*40b0*/  F2FP.F16.F32.PACK_AB R42, RZ, R42 ;  /* 0x0000002aff2a723e */ /* 0x000fc800000000ff */
[----:B------:R-:W-:-:S05]  /*40c0*/  PRMT R58, R42, 0x7610, R58 ;  /* 0x000076102a3a7816 */ /* 0x000fca000000003a */
[----:B------:R0:W-:Y:S04]  /*40d0*/  @P2 STG.E.U16 desc[UR36][R74.64], R58 ;  /* 0x0000003a4a002986 */ /* 0x0001e8000c101524 */
[----:B------:R-:W3:Y:S01]  /*40e0*/  @P3 LDG.E.LTC128B.U16 R62, desc[UR36][R76.64] ;  /* 0x000000244c3e3981 */ /* 0x000ee2000c1e1520 */
[----:B------:R-:W-:Y:S02]  /*40f0*/  LOP3.LUT R71, R67, 0x10, RZ, 0xfc, !PT ;  /* 0x0000001043477812 */ /* 0x000fe400078efcff */
[----:B------:R-:W-:Y:S02]  /*4100*/  ISETP.GT.AND P2, PT, R0, 0x9, P0 ;  /* 0x000000090000780c */ /* 0x000fe40000744270 */
[----:B------:R-:W-:-:S05]  /*4110*/  IADD3 R78, P4, R71, R10, RZ ;  /* 0x0000000a474e7210 */ /* 0x000fca0007f9e0ff */
[----:B------:R-:W-:Y:S02]  /*4120*/  IMAD.X R79, R59, 0x1, R11, P4 ;  /* 0x000000013b4f7824 */ /* 0x000fe400020e060b */
[----:B---3--:R-:W-:-:S05]  /*4130*/  HADD2.F32 R42, -RZ, R62.H0_H0 ;  /* 0x2000003eff2a7230 */ /* 0x008fca0000004100 */
[----:B------:R-:W-:-:S04]  /*4140*/  FMUL R43, R42, R73 ;  /* 0x000000492a2b7220 */ /* 0x000fc80000400000 */
[----:B------:R-:W-:Y:S01]  /*4150*/  FFMA R44, R44, R72, R43 ;  /* 0x000000482c2c7223 */ /* 0x000fe2000000002b */
[----:B------:R-:W-:-:S04]  /*4160*/  LOP3.LUT R43, R61, 0x12, RZ, 0xfc, !PT ;  /* 0x000000123d2b7812 */ /* 0x000fc800078efcff */
[----:B------:R-:W-:Y:S02]  /*4170*/  IADD3 R80, P5, R43, R6, RZ ;  /* 0x000000062b507210 */ /* 0x000fe40007fbe0ff */
[----:B------:R-:W-:-:S03]  /*4180*/  F2FP.F16.F32.PACK_AB R44, RZ, R44 ;  /* 0x0000002cff2c723e */ /* 0x000fc600000000ff */
[----:B------:R-:W-:Y:S01]  /*4190*/  IMAD.X R81, R5, 0x1, R7, P5 ;  /* 0x0000000105517824 */ /* 0x000fe200028e0607 */
[----:B0-----:R-:W-:-:S05]  /*41a0*/  PRMT R58, R44, 0x7610, R58 ;  /* 0x000076102c3a7816 */ /* 0x001fca000000003a */
[----:B------:R0:W-:Y:S04]  /*41b0*/  @P3 STG.E.U16 desc[UR36][R78.64], R58 ;  /* 0x0000003a4e003986 */ /* 0x0001e8000c101524 */
[----:B------:R-:W3:Y:S01]  /*41c0*/  @P2 LDG.E.LTC128B.U16 R62, desc[UR36][R80.64] ;  /* 0x00000024503e2981 */ /* 0x000ee2000c1e1520 */
[----:B------:R-:W-:Y:S01]  /*41d0*/  LOP3.LUT R75, R67, 0x12, RZ, 0xfc, !PT ;  /* 0x00000012434b7812 */ /* 0x000fe200078efcff */
[----:B------:R-:W-:Y:S01]  /*41e0*/  BSSY B1, `(.L_x_66) ;  /* 0x000000d000017945 */ /* 0x000fe20003800000 */
[----:B------:R-:W-:Y:S02]  /*41f0*/  ISETP.GT.AND P3, PT, R0, 0x8, P1 ;  /* 0x000000080000780c */ /* 0x000fe40000f64270 */
[----:B------:R-:W-:Y:S01]  /*4200*/  IADD3 R44, P4, R75, R10, RZ ;  /* 0x0000000a4b2c7210 */ /* 0x000fe20007f9e0ff */
[----:B---3--:R-:W-:-:S05]  /*4210*/  HADD2.F32 R42, -RZ, R62.H0_H0 ;  /* 0x2000003eff2a7230 */ /* 0x008fca0000004100 */
[----:B------:R-:W-:-:S04]  /*4220*/  FMUL R42, R42, R73 ;  /* 0x000000492a2a7220 */ /* 0x000fc80000400000 */
[----:B------:R-:W-:Y:S01]  /*4230*/  FFMA R42, R45, R72, R42 ;  /* 0x000000482d2a7223 */ /* 0x000fe2000000002a */
[----:B------:R-:W-:-:S04]  /*4240*/  IMAD.X R45, R59, 0x1, R11, P4 ;  /* 0x000000013b2d7824 */ /* 0x000fc800020e060b */
[----:B------:R-:W-:-:S05]  /*4250*/  F2FP.F16.F32.PACK_AB R42, RZ, R42 ;  /* 0x0000002aff2a723e */ /* 0x000fca00000000ff */
[----:B------:R0:W-:Y:S01]  /*4260*/  @P2 STG.E.U16 desc[UR36][R44.64], R42 ;  /* 0x0000002a2c002986 */ /* 0x0001e2000c101524 */
[----:B------:R-:W-:Y:S05]  /*4270*/  @!P3 BRA `(.L_x_67) ;  /* 0x00000000000cb947 */ /* 0x000fea0003800000 */
[----:B0-----:R-:W-:-:S05]  /*4280*/  IADD3 R44, P2, R63, R12, RZ ;  /* 0x0000000c3f2c7210 */ /* 0x001fca0007f5e0ff */
[----:B------:R-:W-:-:S05]  /*4290*/  IMAD.X R45, R5, 0x1, R13, P2 ;  /* 0x00000001052d7824 */ /* 0x000fca00010e060d */
[----:B------:R1:W5:Y:S03]  /*42a0*/  LDG.E.LTC128B.U16 R62, desc[UR36][R44.64] ;  /* 0x000000242c3e7981 */ /* 0x000366000c1e1520 */
.L_x_67:
[----:B------:R-:W-:Y:S05]  /*42b0*/  BSYNC B1 ;  /* 0x0000000000017941 */ /* 0x000fea0003800000 */
.L_x_66:
[----:B0----5:R-:W-:Y:S01]  /*42c0*/  HADD2.F32 R42, -RZ, R62.H0_H0 ;  /* 0x2000003eff2a7230 */ /* 0x021fe20000004100 */
[----:B-1----:R-:W-:Y:S01]  /*42d0*/  IADD3 R44, P4, R71, R14, RZ ;  /* 0x0000000e472c7210 */ /* 0x002fe20007f9e0ff */
[----:B------:R-:W-:Y:S01]  /*42e0*/  BSSY B1, `(.L_x_68) ;  /* 0x000000b000017945 */ /* 0x000fe20003800000 */
[----:B------:R-:W-:Y:S02]  /*42f0*/  ISETP.GT.AND P2, PT, R0, 0x9, P1 ;  /* 0x000000090000780c */ /* 0x000fe40000f44270 */
[----:B------:R-:W-:-:S04]  /*4300*/  FMUL R45, R42, R73 ;  /* 0x000000492a2d7220 */ /* 0x000fc80000400000 */
[----:B------:R-:W-:-:S05]  /*4310*/  FFMA R45, R46, R72, R45 ;  /* 0x000000482e2d7223 */ /* 0x000fca000000002d */
[----:B------:R-:W-:Y:S01]  /*4320*/  F2FP.F16.F32.PACK_AB R42, RZ, R45 ;  /* 0x0000002dff2a723e */ /* 0x000fe200000000ff */
[----:B------:R-:W-:-:S05]  /*4330*/  IMAD.X R45, R59, 0x1, R15, P4 ;  /* 0x000000013b2d7824 */ /* 0x000fca00020e060f */
[----:B------:R0:W-:Y:S01]  /*4340*/  @P3 STG.E.U16 desc[UR36][R44.64], R42 ;  /* 0x0000002a2c003986 */ /* 0x0001e2000c101524 */
[----:B------:R-:W-:Y:S05]  /*4350*/  @!P2 BRA `(.L_x_69) ;  /* 0x00000000000ca947 */ /* 0x000fea0003800000 */
[----:B0-----:R-:W-:-:S05]  /*4360*/  IADD3 R44, P3, R43, R12, RZ ;  /* 0x0000000c2b2c7210 */ /* 0x001fca0007f7e0ff */
[----:B------:R-:W-:-:S05]  /*4370*/  IMAD.X R45, R5, 0x1, R13, P3 ;  /* 0x00000001052d7824 */ /* 0x000fca00018e060d */
[----:B------:R1:W5:Y:S03]  /*4380*/  LDG.E.LTC128B.U16 R62, desc[UR36][R44.64] ;  /* 0x000000242c3e7981 */ /* 0x000366000c1e1520 */
.L_x_69:
[----:B------:R-:W-:Y:S05]  /*4390*/  BSYNC B1 ;  /* 0x0000000000017941 */ /* 0x000fea0003800000 */
.L_x_68:
[----:B0----5:R-:W-:Y:S01]  /*43a0*/  HADD2.F32 R42, -RZ, R62.H0_H0 ;  /* 0x2000003eff2a7230 */ /* 0x021fe20000004100 */
[----:B-1----:R-:W-:Y:S02]  /*43b0*/  LOP3.LUT R45, R61, 0x20, RZ, 0xfc, !PT ;  /* 0x000000203d2d7812 */ /* 0x002fe400078efcff */
[----:B------:R-:W-:Y:S02]  /*43c0*/  ISETP.GT.AND P3, PT, R0, 0x10, P0 ;  /* 0x000000100000780c */ /* 0x000fe40000764270 */
[----:B------:R-:W-:Y:S01]  /*43d0*/  FMUL R42, R42, R73 ;  /* 0x000000492a2a7220 */ /* 0x000fe20000400000 */
[----:B------:R-:W-:Y:S02]  /*43e0*/  IADD3 R78, P4, R75, R14, RZ ;  /* 0x0000000e4b4e7210 */ /* 0x000fe40007f9e0ff */
[----:B------:R-:W-:Y:S01]  /*43f0*/  IADD3 R80, P5, R45, R6, RZ ;  /* 0x000000062d507210 */ /* 0x000fe20007fbe0ff */
        /* <DEDUP_REMOVED lines=35> */
.L_x_71:
[----:B------:R-:W-:Y:S05]  /*4630*/  BSYNC B1 ;  /* 0x0000000000017941 */ /* 0x000fea0003800000 */
.L_x_70:
        /* <DEDUP_REMOVED lines=13> */
.L_x_73:
[----:B------:R-:W-:Y:S05]  /*4710*/  BSYNC B1 ;  /* 0x0000000000017941 */ /* 0x000fea0003800000 */
.L_x_72:
        /* <DEDUP_REMOVED lines=23> */
[----:B------:R-:W-:Y:S02]  /*4890*/  IMAD.X R89, R5, 0x1, R7, P4 ;  /* 0x0000000105597824 */ /* 0x000fe400020e0607 */
[----:B------:R0:W-:Y:S04]  /*48a0*/  @P3 STG.E.U16 desc[UR36][R86.64], R52 ;  /* 0x0000003456003986 */ /* 0x0001e8000c101524 */
[----:B------:R-:W3:Y:S01]  /*48b0*/  @P0 LDG.E.LTC128B.U16 R62, desc[UR36][R88.64] ;  /* 0x00000024583e0981 */ /* 0x000ee2000c1e1520 */
[----:B------:R-:W-:Y:S01]  /*48c0*/  LOP3.LUT R7, R67, 0x32, RZ, 0xfc, !PT ;  /* 0x0000003243077812 */ /* 0x000fe200078efcff */
[----:B------:R-:W-:Y:S01]  /*48d0*/  BSSY B1, `(.L_x_74) ;  /* 0x000000d000017945 */ /* 0x000fe20003800000 */
[----:B------:R-:W-:Y:S02]  /*48e0*/  ISETP.GT.AND P2, PT, R0, 0x18, P1 ;  /* 0x000000180000780c */ /* 0x000fe40000f44270 */
[----:B------:R-:W-:-:S05]  /*48f0*/  IADD3 R10, P3, R7, R10, RZ ;  /* 0x0000000a070a7210 */ /* 0x000fca0007f7e0ff */
[----:B------:R-:W-:Y:S02]  /*4900*/  IMAD.X R11, R59, 0x1, R11, P3 ;  /* 0x000000013b0b7824 */ /* 0x000fe400018e060b */
[----:B---3--:R-:W-:-:S05]  /*4910*/  HADD2.F32 R6, -RZ, R62.H0_H0 ;  /* 0x2000003eff067230 */ /* 0x008fca0000004100 */
[----:B------:R-:W-:-:S04]  /*4920*/  FMUL R6, R6, R73 ;  /* 0x0000004906067220 */ /* 0x000fc80000400000 */
[----:B------:R-:W-:-:S05]  /*4930*/  FFMA R6, R53, R72, R6 ;  /* 0x0000004835067223 */ /* 0x000fca0000000006 */
[----:B------:R-:W-:-:S05]  /*4940*/  F2FP.F16.F32.PACK_AB R6, RZ, R6 ;  /* 0x00000006ff06723e */ /* 0x000fca00000000ff */
[----:B------:R0:W-:Y:S01]  /*4950*/  @P0 STG.E.U16 desc[UR36][R10.64], R6 ;  /* 0x000000060a000986 */ /* 0x0001e2000c101524 */
[----:B------:R-:W-:Y:S05]  /*4960*/  @!P2 BRA `(.L_x_75) ;  /* 0x00000000000ca947 */ /* 0x000fea0003800000 */
[----:B0-----:R-:W-:-:S05]  /*4970*/  IADD3 R10, P0, R49, R12, RZ ;  /* 0x0000000c310a7210 */ /* 0x001fca0007f1e0ff */
[----:B------:R-:W-:-:S05]  /*4980*/  IMAD.X R11, R5, 0x1, R13, P0 ;  /* 0x00000001050b7824 */ /* 0x000fca00000e060d */
[----:B------:R1:W5:Y:S03]  /*4990*/  LDG.E.LTC128B.U16 R62, desc[UR36][R10.64] ;  /* 0x000000240a3e7981 */ /* 0x000366000c1e1520 */
.L_x_75:
[----:B------:R-:W-:Y:S05]  /*49a0*/  BSYNC B1 ;  /* 0x0000000000017941 */ /* 0x000fea0003800000 */
.L_x_74:
[----:B0----5:R-:W-:Y:S01]  /*49b0*/  HADD2.F32 R6, -RZ, R62.H0_H0 ;  /* 0x2000003eff067230 */ /* 0x021fe20000004100 */
[----:B-1----:R-:W-:Y:S01]  /*49c0*/  IADD3 R10, P0, R51, R14, RZ ;  /* 0x0000000e330a7210 */ /* 0x002fe20007f1e0ff */
[----:B------:R-:W-:Y:S01]  /*49d0*/  BSSY B1, `(.L_x_76) ;  /* 0x000000b000017945 */ /* 0x000fe20003800000 */
[----:B------:R-:W-:Y:S02]  /*49e0*/  ISETP.GT.AND P1, PT, R0, 0x19, P1 ;  /* 0x000000190000780c */ /* 0x000fe40000f24270 */
[----:B------:R-:W-:-:S04]  /*49f0*/  FMUL R11, R6, R73 ;  /* 0x00000049060b7220 */ /* 0x000fc80000400000 */
[----:B------:R-:W-:-:S05]  /*4a00*/  FFMA R11, R54, R72, R11 ;  /* 0x00000048360b7223 */ /* 0x000fca000000000b */
[----:B------:R-:W-:Y:S01]  /*4a10*/  F2FP.F16.F32.PACK_AB R6, RZ, R11 ;  /* 0x0000000bff06723e */ /* 0x000fe200000000ff */
[----:B------:R-:W-:Y:S01]  /*4a20*/  IMAD.X R11, R59, 0x1, R15, P0 ;  /* 0x000000013b0b7824 */ /* 0x000fe200000e060f */
[----:B------:R-:W-:-:S04]  /*4a30*/  IADD3 R12, P0, R81, R12, RZ ;  /* 0x0000000c510c7210 */ /* 0x000fc80007f1e0ff */
[----:B------:R0:W-:Y:S01]  /*4a40*/  @P2 STG.E.U16 desc[UR36][R10.64], R6 ;  /* 0x000000060a002986 */ /* 0x0001e2000c101524 */
[----:B------:R-:W-:Y:S01]  /*4a50*/  IMAD.X R13, R5, 0x1, R13, P0 ;  /* 0x00000001050d7824 */ /* 0x000fe200000e060d */
[----:B------:R-:W-:Y:S07]  /*4a60*/  @!P1 BRA `(.L_x_77) ;  /* 0x0000000000049947 */ /* 0x000fee0003800000 */
[----:B------:R1:W5:Y:S02]  /*4a70*/  LDG.E.LTC128B.U16 R62, desc[UR36][R12.64] ;  /* 0x000000240c3e7981 */ /* 0x000364000c1e1520 */
.L_x_77:
[----:B------:R-:W-:Y:S05]  /*4a80*/  BSYNC B1 ;  /* 0x0000000000017941 */ /* 0x000fea0003800000 */
.L_x_76:
[----:B0----5:R-:W-:Y:S01]  /*4a90*/  HADD2.F32 R6, -RZ, R62.H0_H0 ;  /* 0x2000003eff067230 */ /* 0x021fe20000004100 */
[----:B------:R-:W-:Y:S01]  /*4aa0*/  IADD3 R10, P3, R7, R14, RZ ;  /* 0x0000000e070a7210 */ /* 0x000fe20007f7e0ff */
[----:B------:R-:W-:Y:S01]  /*4ab0*/  BSSY B1, `(.L_x_78) ;  /* 0x000000c000017945 */ /* 0x000fe20003800000 */
[----:B------:R-:W-:Y:S02]  /*4ac0*/  ISETP.GT.AND P0, PT, R4, 0x100, PT ;  /* 0x000001000400780c */ /* 0x000fe40003f04270 */
[----:B------:R-:W-:Y:S01]  /*4ad0*/  FMUL R6, R6, R73 ;  /* 0x0000004906067220 */ /* 0x000fe20000400000 */
[----:B------:R-:W-:Y:S01]  /*4ae0*/  IMAD.X R11, R59, 0x1, R15, P3 ;  /* 0x000000013b0b7824 */ /* 0x000fe200018e060f */
[----:B------:R-:W-:Y:S02]  /*4af0*/  ISETP.GT.AND P2, PT, R0, RZ, P0 ;  /* 0x000000ff0000720c */ /* 0x000fe40000744270 */
[----:B------:R-:W-:-:S05]  /*4b00*/  FFMA R6, R55, R72, R6 ;  /* 0x0000004837067223 */ /* 0x000fca0000000006 */
[----:B------:R-:W-:-:S05]  /*4b10*/  F2FP.F16.F32.PACK_AB R6, RZ, R6 ;  /* 0x00000006ff06723e */ /* 0x000fca00000000ff */
[----:B------:R0:W-:Y:S01]  /*4b20*/  @P1 STG.E.U16 desc[UR36][R10.64], R6 ;  /* 0x000000060a001986 */ /* 0x0001e2000c101524 */
[----:B------:R-:W-:Y:S05]  /*4b30*/  @!P2 BRA `(.L_x_79) ;  /* 0x00000000000ca947 */ /* 0x000fea0003800000 */
[----:B0-----:R-:W-:-:S05]  /*4b40*/  IADD3 R10, P1, R20, R61, RZ ;  /* 0x0000003d140a7210 */ /* 0x001fca0007f3e0ff */
[----:B------:R-:W-:-:S05]  /*4b50*/  IMAD.X R11, R21, 0x1, R5, P1 ;  /* 0x00000001150b7824 */ /* 0x000fca00008e0605 */
[----:B------:R3:W5:Y:S03]  /*4b60*/  LDG.E.LTC128B.U16 R62, desc[UR36][R10.64] ;  /* 0x000000240a3e7981 */ /* 0x000766000c1e1520 */
.L_x_79:
[----:B------:R-:W-:Y:S05]  /*4b70*/  BSYNC B1 ;  /* 0x0000000000017941 */ /* 0x000fea0003800000 */
.L_x_78:
[----:B0----5:R-:W-:Y:S01]  /*4b80*/  HADD2.F32 R6, -RZ, R62.H0_H0 ;  /* 0x2000003eff067230 */ /* 0x021fe20000004100 */
[----:B---3--:R-:W-:Y:S01]  /*4b90*/  IADD3 R10, P1, R8, R67, RZ ;  /* 0x00000043080a7210 */ /* 0x008fe20007f3e0ff */
        /* <DEDUP_REMOVED lines=11> */
.L_x_81:
[----:B------:R-:W-:Y:S05]  /*4c50*/  BSYNC B1 ;  /* 0x0000000000017941 */ /* 0x000fea0003800000 */
.L_x_80:
[----:B0----5:R-:W-:Y:S01]  /*4c60*/  HADD2.F32 R6, -RZ, R62.H0_H0 ;  /* 0x2000003eff067230 */ /* 0x021fe20000004100 */
[----:B---3--:R-:W-:Y:S01]  /*4c70*/  IADD3 R10, P4, R69, R8, RZ ;  /* 0x00000008450a7210 */ /* 0x008fe20007f9e0ff */
        /* <DEDUP_REMOVED lines=12> */
.L_x_83:
[----:B------:R-:W-:Y:S05]  /*4d40*/  BSYNC B1 ;  /* 0x0000000000017941 */ /* 0x000fea0003800000 */
.L_x_82:
[----:B-----5:R-:W-:Y:S01]  /*4d50*/  HADD2.F32 R4, -RZ, R62.H0_H0 ;  /* 0x2000003eff047230 */ /* 0x020fe20000004100 */
[----:B0--3--:R-:W-:Y:S01]  /*4d60*/  IADD3 R10, P4, R56, R67, RZ ;  /* 0x00000043380a7210 */ /* 0x009fe20007f9e0ff */
        /* <DEDUP_REMOVED lines=11> */
.L_x_85:
[----:B------:R-:W-:Y:S05]  /*4e20*/  BSYNC B1 ;  /* 0x0000000000017941 */ /* 0x000fea0003800000 */
.L_x_84:
[----:B0----5:R-:W-:Y:S01]  /*4e30*/  HADD2.F32 R4, -RZ, R62.H0_H0 ;  /* 0x2000003eff047230 */ /* 0x021fe20000004100 */
[----:B---3--:R-:W-:Y:S01]  /*4e40*/  IADD3 R10, P4, R56, R69, RZ ;  /* 0x00000045380a7210 */ /* 0x008fe20007f9e0ff */
[----:B------:R-:W-:Y:S01]  /*4e50*/  BSSY B1, `(.L_x_86) ;  /* 0x000000b000017945 */ /* 0x000fe20003800000 */
[----:B------:R-:W-:Y:S02]  /*4e60*/  ISETP.GT.AND P2, PT, R0, 0x8, P0 ;  /* 0x000000080000780c */ /* 0x000fe40000744270 */
[----:B------:R-:W-:Y:S01]  /*4e70*/  FMUL R4, R4, R73 ;  /* 0x0000004904047220 */ /* 0x000fe20000400000 */
[----:B------:R-:W-:-:S03]  /*4e80*/  IMAD.X R11, R57, 0x1, R59, P4 ;  /* 0x00000001390b7824 */ /* 0x000fc600020e063b */
[----:B------:R-:W-:-:S05]  /*4e90*/  FFMA R4, R27, R72, R4 ;  /* 0x000000481b047223 */ /* 0x000fca0000000004 */
[----:B------:R-:W-:-:S05]  /*4ea0*/  F2FP.F16.F32.PACK_AB R4, RZ, R4 ;  /* 0x00000004ff04723e */ /* 0x000fca00000000ff */
[----:B------:R0:W-:Y:S01]  /*4eb0*/  @P3 STG.E.U16 desc[UR36][R10.64], R4 ;  /* 0x000000040a003986 */ /* 0x0001e2000c101524 */
[----:B------:R-:W-:Y:S05]  /*4ec0*/  @!P2 BRA `(.L_x_87) ;  /* 0x00000000000ca947 */ /* 0x000fea0003800000 */
[----:B0-----:R-:W-:-:S05]  /*4ed0*/  IADD3 R10, P3, R63, R20, RZ ;  /* 0x000000143f0a7210 */ /* 0x001fca0007f7e0ff */
[----:B------:R-:W-:-:S05]  /*4ee0*/  IMAD.X R11, R21, 0x1, R5, P3 ;  /* 0x00000001150b7824 */ /* 0x000fca00018e0605 */
[----:B------:R3:W5:Y:S03]  /*4ef0*/  LDG.E.LTC128B.U16 R62, desc[UR36][R10.64] ;  /* 0x000000240a3e7981 */ /* 0x000766000c1e1520 */
.L_x_87:
[----:B------:R-:W-:Y:S05]  /*4f00*/  BSYNC B1 ;  /* 0x0000000000017941 */ /* 0x000fea0003800000 */
.L_x_86:
        /* <DEDUP_REMOVED lines=13> */
.L_x_89:
[----:B------:R-:W-:Y:S05]  /*4fe0*/  BSYNC B1 ;  /* 0x0000000000017941 */ /* 0x000fea0003800000 */
.L_x_88:
        /* <DEDUP_REMOVED lines=13> */
.L_x_91:
[----:B------:R-:W-:Y:S05]  /*50c0*/  BSYNC B1 ;  /* 0x0000000000017941 */ /* 0x000fea0003800000 */
.L_x_90:
        /* <DEDUP_REMOVED lines=13> */
.L_x_93:
[----:B------:R-:W-:Y:S05]  /*51a0*/  BSYNC B1 ;  /* 0x0000000000017941 */ /* 0x000fea0003800000 */
.L_x_92:
        /* <DEDUP_REMOVED lines=13> */
.L_x_95:
[----:B------:R-:W-:Y:S05]  /*5280*/  BSYNC B1 ;  /* 0x0000000000017941 */ /* 0x000fea0003800000 */
.L_x_94:
        /* <DEDUP_REMOVED lines=13> */
.L_x_97:
[----:B------:R-:W-:Y:S05]  /*5360*/  BSYNC B1 ;  /* 0x0000000000017941 */ /* 0x000fea0003800000 */
.L_x_96:
        /* <DEDUP_REMOVED lines=13> */
.L_x_99:
[----:B------:R-:W-:Y:S05]  /*5440*/  BSYNC B1 ;  /* 0x0000000000017941 */ /* 0x000fea0003800000 */
.L_x_98:
        /* <DEDUP_REMOVED lines=13> */
.L_x_101:
[----:B------:R-:W-:Y:S05]  /*5520*/  BSYNC B1 ;  /* 0x0000000000017941 */ /* 0x000fea0003800000 */
.L_x_100:
        /* <DEDUP_REMOVED lines=13> */
.L_x_103:
[----:B------:R-:W-:Y:S05]  /*5600*/  BSYNC B1 ;  /* 0x0000000000017941 */ /* 0x000fea0003800000 */
.L_x_102:
[----:B0----5:R-:W-:Y:S01]  /*5610*/  HADD2.F32 R4, -RZ, R62.H0_H0 ;  /* 0x2000003eff047230 */ /* 0x021fe20000004100 */
[----:B---3--:R-:W-:Y:S01]  /*5620*/  IADD3 R10, P3, R51, R8, RZ ;  /* 0x00000008330a7210 */ /* 0x008fe20007f7e0ff */
[----:B------:R-:W-:Y:S01]  /*5630*/  BSSY B1, `(.L_x_104) ;  /* 0x000000b000017945 */ /* 0x000fe20003800000 */
[----:B------:R-:W-:Y:S02]  /*5640*/  ISETP.GT.AND P0, PT, R0, 0x19, P0 ;  /* 0x000000190000780c */ /* 0x000fe40000704270 */
[----:B------:R-:W-:-:S04]  /*5650*/  FMUL R11, R4, R73 ;  /* 0x00000049040b7220 */ /* 0x000fc80000400000 */
[----:B------:R-:W-:-:S05]  /*5660*/  FFMA R11, R36, R72, R11 ;  /* 0x00000048240b7223 */ /* 0x000fca000000000b */
[----:B------:R-:W-:Y:S01]  /*5670*/  F2FP.F16.F32.PACK_AB R4, RZ, R11 ;  /* 0x0000000bff04723e */ /* 0x000fe200000000ff */
[----:B------:R-:W-:Y:S01]  /*5680*/  IMAD.X R11, R9, 0x1, R59, P3 ;  /* 0x00000001090b7824 */ /* 0x000fe200018e063b */
[----:B-1----:R-:W-:-:S04]  /*5690*/  IADD3 R12, P3, R81, R20, RZ ;  /* 0x00000014510c7210 */ /* 0x002fc80007f7e0ff */
[----:B------:R0:W-:Y:S01]  /*56a0*/  @P2 STG.E.U16 desc[UR36][R10.64], R4 ;  /* 0x000000040a002986 */ /* 0x0001e2000c101524 */
[----:B------:R-:W-:Y:S01]  /*56b0*/  IMAD.X R13, R21, 0x1, R5, P3 ;  /* 0x00000001150d7824 */ /* 0x000fe200018e0605 */
[----:B------:R-:W-:Y:S07]  /*56c0*/  @!P0 BRA `(.L_x_105) ;  /* 0x0000000000048947 */ /* 0x000fee0003800000 */
[----:B------:R1:W5:Y:S02]  /*56d0*/  LDG.E.LTC128B.U16 R62, desc[UR36][R12.64] ;  /* 0x000000240c3e7981 */ /* 0x000364000c1e1520 */
.L_x_105:
[----:B------:R-:W-:Y:S05]  /*56e0*/  BSYNC B1 ;  /* 0x0000000000017941 */ /* 0x000fea0003800000 */
.L_x_104:
[----:B0----5:R-:W-:Y:S01]  /*56f0*/  HADD2.F32 R4, -RZ, R62.H0_H0 ;  /* 0x2000003eff047230 */ /* 0x021fe20000004100 */
[----:B------:R-:W-:Y:S01]  /*5700*/  IADD3 R8, P2, R7, R8, RZ ;  /* 0x0000000807087210 */ /* 0x000fe20007f5e0ff */
        /* <DEDUP_REMOVED lines=11> */
.L_x_107:
[----:B------:R-:W-:Y:S05]  /*57c0*/  BSYNC B1 ;  /* 0x0000000000017941 */ /* 0x000fea0003800000 */
.L_x_106:
[----:B0----5:R-:W-:Y:S01]  /*57d0*/  HADD2.F32 R4, -RZ, R62.H0_H0 ;  /* 0x2000003eff047230 */ /* 0x021fe20000004100 */
[----:B---3--:R-:W-:Y:S01]  /*57e0*/  IADD3 R8, P0, R51, R56, RZ ;  /* 0x0000003833087210 */ /* 0x008fe20007f1e0ff */
[----:B------:R-:W-:Y:S01]  /*57f0*/  BSSY B1, `(.L_x_108) ;  /* 0x000000c000017945 */ /* 0x000fe20003800000 */
[----:B------:R-:W-:Y:S02]  /*5800*/  ISETP.GT.AND P1, PT, R0, 0x19, P1 ;  /* 0x000000190000780c */ /* 0x000fe40000f24270 */
[----:B------:R-:W-:-:S04]  /*5810*/  FMUL R9, R4, R73 ;  /* 0x0000004904097220 */ /* 0x000fc80000400000 */
[----:B------:R-:W-:-:S05]  /*5820*/  FFMA R9, R38, R72, R9 ;  /* 0x0000004826097223 */ /* 0x000fca0000000009 */
[----:B------:R-:W-:Y:S01]  /*5830*/  F2FP.F16.F32.PACK_AB R4, RZ, R9 ;  /* 0x00000009ff04723e */ /* 0x000fe200000000ff */
[----:B------:R-:W-:-:S03]  /*5840*/  IMAD.X R9, R57, 0x1, R59, P0 ;  /* 0x0000000139097824 */ /* 0x000fc600000e063b */
[----:B------:R-:W-:Y:S02]  /*5850*/  PRMT R6, R4, 0x7610, R6 ;  /* 0x0000761004067816 */ /* 0x000fe40000000006 */
[----:B------:R-:W-:-:S03]  /*5860*/  IADD3 R4, P0, R81, R40, RZ ;  /* 0x0000002851047210 */ /* 0x000fc60007f1e0ff */
[----:B------:R0:W-:Y:S02]  /*5870*/  @P3 STG.E.U16 desc[UR36][R8.64], R6 ;  /* 0x0000000608003986 */ /* 0x0001e4000c101524 */
[----:B------:R-:W-:Y:S01]  /*5880*/  IMAD.X R5, R41, 0x1, R5, P0 ;  /* 0x0000000129057824 */ /* 0x000fe200000e0605 */
[----:B------:R-:W-:Y:S07]  /*5890*/  @!P1 BRA `(.L_x_109) ;  /* 0x0000000000049947 */ /* 0x000fee0003800000 */
[----:B------:R3:W5:Y:S02]  /*58a0*/  LDG.E.LTC128B.U16 R62, desc[UR36][R4.64] ;  /* 0x00000024043e7981 */ /* 0x000764000c1e1520 */
.L_x_109:
[----:B------:R-:W-:Y:S05]  /*58b0*/  BSYNC B1 ;  /* 0x0000000000017941 */ /* 0x000fea0003800000 */
.L_x_108:
[----:B------:R-:W-:Y:S05]  /*58c0*/  @!P1 BRA `(.L_x_110) ;  /* 0x00000010006c9947 */ /* 0x000fea0003800000 */
[----:B-----5:R-:W-:Y:S01]  /*58d0*/  HADD2.F32 R62, -RZ, R62.H0_H0 ;  /* 0x2000003eff3e7230 */ /* 0x020fe20000004100 */
[----:B---3--:R-:W-:-:S04]  /*58e0*/  IADD3 R4, P0, R7, R56, RZ ;  /* 0x0000003807047210 */ /* 0x008fc80007f1e0ff */
[----:B------:R-:W-:Y:S01]  /*58f0*/  FMUL R62, R62, R73 ;  /* 0x000000493e3e7220 */ /* 0x000fe20000400000 */
[----:B------:R-:W-:-:S03]  /*5900*/  IMAD.X R5, R57, 0x1, R59, P0 ;  /* 0x0000000139057824 */ /* 0x000fc600000e063b */
[----:B------:R-:W-:-:S05]  /*5910*/  FFMA R62, R39, R72, R62 ;  /* 0x00000048273e7223 */ /* 0x000fca000000003e */
[----:B------:R-:W-:-:S05]  /*5920*/  F2FP.F16.F32.PACK_AB R62, RZ, R62 ;  /* 0x0000003eff3e723e */ /* 0x000fca00000000ff */
[----:B------:R4:W-:Y:S01]  /*5930*/  STG.E.U16 desc[UR36][R4.64], R62 ;  /* 0x0000003e04007986 */ /* 0x0009e2000c101524 */
[----:B------:R-:W-:Y:S05]  /*5940*/  BRA `(.L_x_110) ;  /* 0x00000010004c7947 */ /* 0x000fea0003800000 */
.L_x_33:
[----:B------:R-:W-:Y:S01]  /*5950*/  ULDC.64 UR4, c[0x0][0x5c0] ;  /* 0x0001700000047ab9 */ /* 0x000fe20000000a00 */
[-C--:B------:R-:W-:Y:S01]  /*5960*/  FMUL R56, R56, R72.reuse ;  /* 0x0000004838387220 */ /* 0x080fe20000400000 */
[----:B------:R-:W-:Y:S01]  /*5970*/  LEA R6, P0, R80, UR4, 0x1 ;  /* 0x0000000450067c11 */ /* 0x000fe2000f8008ff */
[-C--:B------:R-:W-:Y:S01]  /*5980*/  FMUL R57, R57, R72.reuse ;  /* 0x0000004839397220 */ /* 0x080fe20000400000 */
[----:B------:R-:W-:Y:S01]  /*5990*/  ISETP.GT.AND P3, PT, R0, 0x1, P1 ;  /* 0x000000010000780c */ /* 0x000fe20000f64270 */
[----:B------:R-:W-:Y:S01]  /*59a0*/  FMUL R58, R58, R72 ;  /* 0x000000483a3a7220 */ /* 0x000fe20000400000 */
[----:B------:R-:W-:Y:S01]  /*59b0*/  F2FP.F16.F32.PACK_AB R56, RZ, R56 ;  /* 0x00000038ff38723e */ /* 0x000fe200000000ff */
[-C--:B------:R-:W-:Y:S01]  /*59c0*/  FMUL R59, R59, R72.reuse ;  /* 0x000000483b3b7220 */ /* 0x080fe20000400000 */
[----:B------:R-:W-:Y:S01]  /*59d0*/  LEA.HI.X R7, R80, UR5, R91, 0x1, P0 ;  /* 0x0000000550077c11 */ /* 0x000fe200080f0c5b */
[-C--:B------:R-:W-:Y:S01]  /*59e0*/  FMUL R60, R60, R72.reuse ;  /* 0x000000483c3c7220 */ /* 0x080fe20000400000 */
[----:B------:R-:W-:Y:S01]  /*59f0*/  ISETP.GT.AND P0, PT, R4, 0x8, PT ;  /* 0x000000080400780c */ /* 0x000fe20003f04270 */
[-C--:B------:R-:W-:Y:S01]  /*5a00*/  FMUL R61, R61, R72.reuse ;  /* 0x000000483d3d7220 */ /* 0x080fe20000400000 */
[----:B------:R-:W-:Y:S01]  /*5a10*/  F2FP.F16.F32.PACK_AB R57, RZ, R57 ;  /* 0x00000039ff39723e */ /* 0x000fe200000000ff */
[----:B------:R-:W-:Y:S01]  /*5a20*/  @P2 STG.E.U16 desc[UR36][R6.64], R56 ;  /* 0x0000003806002986 */ /* 0x000fe2000c101524 */
[----:B------:R-:W-:Y:S01]  /*5a30*/  ISETP.GT.AND P2, PT, R0, RZ, P0 ;  /* 0x000000ff0000720c */ /* 0x000fe20000744270 */
[----:B------:R-:W-:Y:S01]  /*5a40*/  FMUL R62, R62, R72 ;  /* 0x000000483e3e7220 */ /* 0x000fe20000400000 */
[----:B------:R-:W-:Y:S01]  /*5a50*/  LEA R10, P4, R8, R6, 0x4 ;  /* 0x00000006080a7211 */ /* 0x000fe200078820ff */
[----:B------:R-:W-:Y:S01]  /*5a60*/  @P3 STG.E.U16 desc[UR36][R6.64+0x2], R57 ;  /* 0x0000023906003986 */ /* 0x000fe2000c101524 */
[----:B------:R-:W-:Y:S01]  /*5a70*/  ISETP.GT.AND P5, PT, R0, 0x1, P0 ;  /* 0x000000010000780c */ /* 0x000fe200007a4270 */
[----:B------:R-:W-:Y:S01]  /*5a80*/  FMUL R63, R63, R72 ;  /* 0x000000483f3f7220 */ /* 0x000fe20000400000 */
[----:B------:R-:W-:Y:S01]  /*5a90*/  F2FP.F16.F32.PACK_AB R58, RZ, R58 ;  /* 0x0000003aff3a723e */ /* 0x000fe200000000ff */
[-C--:B------:R-:W-:Y:S01]  /*5aa0*/  FMUL R64, R64, R72.reuse ;  /* 0x0000004840407220 */ /* 0x080fe20000400000 */
[----:B------:R-:W-:Y:S01]  /*5ab0*/  ISETP.GT.AND P3, PT, R0, 0x8, P1 ;  /* 0x000000080000780c */ /* 0x000fe20000f64270 */
[-C--:B------:R-:W-:Y:S01]  /*5ac0*/  FMUL R65, R65, R72.reuse ;  /* 0x0000004841417220 */ /* 0x080fe20000400000 */
[--C-:B------:R-:W-:Y:S01]  /*5ad0*/  LEA.HI.X R11, R8, R7, R9.reuse, 0x4, P4 ;  /* 0x00000007080b7211 */ /* 0x100fe200020f2409 */
[-C--:B------:R-:W-:Y:S01]  /*5ae0*/  FMUL R66, R66, R72.reuse ;  /* 0x0000004842427220 */ /* 0x080fe20000400000 */
[C---:B------:R-:W-:Y:S01]  /*5af0*/  ISETP.GT.AND P4, PT, R0.reuse, 0x9, P1 ;  /* 0x000000090000780c */ /* 0x040fe20000f84270 */
[-C--:B------:R-:W-:Y:S01]  /*5b00*/  FMUL R67, R67, R72.reuse ;  /* 0x0000004843437220 */ /* 0x080fe20000400000 */
[----:B------:R-:W-:Y:S01]  /*5b10*/  F2FP.F16.F32.PACK_AB R59, RZ, R59 ;  /* 0x0000003bff3b723e */ /* 0x000fe200000000ff */
[----:B------:R-:W-:Y:S01]  /*5b20*/  @P2 STG.E.U16 desc[UR36][R10.64], R58 ;  /* 0x0000003a0a002986 */ /* 0x000fe2000c101524 */
[----:B------:R-:W-:Y:S01]  /*5b30*/  ISETP.GT.AND P2, PT, R0, 0x8, P0 ;  /* 0x000000080000780c */ /* 0x000fe20000744270 */
[----:B------:R-:W-:Y:S01]  /*5b40*/  FMUL R68, R68, R72 ;  /* 0x0000004844447220 */ /* 0x000fe20000400000 */
[----:B------:R-:W-:Y:S01]  /*5b50*/  F2FP.F16.F32.PACK_AB R60, RZ, R60 ;  /* 0x0000003cff3c723e */ /* 0x000fe200000000ff */
[----:B------:R0:W-:Y:S01]  /*5b60*/  @P5 STG.E.U16 desc[UR36][R10.64+0x2], R59 ;  /* 0x0000023b0a005986 */ /* 0x0001e2000c101524 */
[----:B------:R-:W-:Y:S01]  /*5b70*/  F2FP.F16.F32.PACK_AB R61, RZ, R61 ;  /* 0x0000003dff3d723e */ /* 0x000fe200000000ff */
[----:B------:R-:W-:Y:S01]  /*5b80*/  FMUL R69, R69, R72 ;  /* 0x0000004845457220 */ /* 0x000fe20000400000 */
[----:B------:R-:W-:Y:S01]  /*5b90*/  F2FP.F16.F32.PACK_AB R62, RZ, R62 ;  /* 0x0000003eff3e723e */ /* 0x000fe200000000ff */
[----:B------:R-:W-:Y:S01]  /*5ba0*/  @P3 STG.E.U16 desc[UR36][R6.64+0x10], R60 ;  /* 0x0000103c06003986 */ /* 0x000fe2000c101524 */
[----:B------:R-:W-:Y:S01]  /*5bb0*/  ISETP.GT.AND P3, PT, R0, 0x9, P0 ;  /* 0x000000090000780c */ /* 0x000fe20000764270 */
[-C--:B------:R-:W-:Y:S01]  /*5bc0*/  FMUL R70, R70, R72.reuse ;  /* 0x0000004846467220 */ /* 0x080fe20000400000 */
[C---:B------:R-:W-:Y:S01]  /*5bd0*/  ISETP.GT.AND P5, PT, R0.reuse, 0x10, P1 ;  /* 0x000000100000780c */ /* 0x040fe20000fa4270 */
[----:B------:R1:W-:Y:S01]  /*5be0*/  @P4 STG.E.U16 desc[UR36][R6.64+0x12], R61 ;  /* 0x0000123d06004986 */ /* 0x0003e2000c101524 */
[C---:B------:R-:W-:Y:S01]  /*5bf0*/  ISETP.GT.AND P4, PT, R0.reuse, 0x11, P1 ;  /* 0x000000110000780c */ /* 0x040fe20000f84270 */
[----:B------:R-:W-:Y:S01]  /*5c00*/  FMUL R71, R71, R72 ;  /* 0x0000004847477220 */ /* 0x000fe20000400000 */
[----:B------:R-:W-:Y:S01]  /*5c10*/  F2FP.F16.F32.PACK_AB R63, RZ, R63 ;  /* 0x0000003fff3f723e */ /* 0x000fe200000000ff */
[----:B------:R-:W-:Y:S01]  /*5c20*/  @P2 STG.E.U16 desc[UR36][R10.64+0x10], R62 ;  /* 0x0000103e0a002986 */ /* 0x000fe2000c101524 */
[----:B------:R-:W-:Y:S01]  /*5c30*/  ISETP.GT.AND P2, PT, R0, 0x10, P0 ;  /* 0x000000100000780c */ /* 0x000fe20000744270 */
[----:B0-----:R-:W-:Y:S01]  /*5c40*/  IMAD.SHL.U32 R59, R8, 0x100, RZ ;  /* 0x00000100083b7824 */ /* 0x001fe200078e00ff */
[----:B------:R-:W-:Y:S01]  /*5c50*/  F2FP.F16.F32.PACK_AB R64, RZ, R64 ;  /* 0x00000040ff40723e */ /* 0x000fe200000000ff */
[----:B------:R-:W-:Y:S01]  /*5c60*/  FMUL R40, R40, R72 ;  /* 0x0000004828287220 */ /* 0x000fe20000400000 */
[----:B------:R-:W-:Y:S01]  /*5c70*/  F2FP.F16.F32.PACK_AB R65, RZ, R65 ;  /* 0x00000041ff41723e */ /* 0x000fe200000000ff */
[----:B------:R0:W-:Y:S01]  /*5c80*/  @P3 STG.E.U16 desc[UR36][R10.64+0x12], R63 ;  /* 0x0000123f0a003986 */ /* 0x0001e2000c101524 */
[----:B------:R-:W-:Y:S01]  /*5c90*/  F2FP.F16.F32.PACK_AB R66, RZ, R66 ;  /* 0x00000042ff42723e */ /* 0x000fe200000000ff */
[-C--:B------:R-:W-:Y:S01]  /*5ca0*/  FMUL R41, R41, R72.reuse ;  /* 0x0000004829297220 */ /* 0x080fe20000400000 */
[----:B------:R-:W-:Y:S01]  /*5cb0*/  ISETP.GT.AND P3, PT, R0, 0x11, P0 ;  /* 0x000000110000780c */ /* 0x000fe20000764270 */
[----:B------:R-:W-:Y:S01]  /*5cc0*/  @P5 STG.E.U16 desc[UR36][R6.64+0x20], R64 ;  /* 0x0000204006005986 */ /* 0x000fe2000c101524 */
[----:B------:R-:W-:Y:S01]  /*5cd0*/  F2FP.F16.F32.PACK_AB R67, RZ, R67 ;  /* 0x00000043ff43723e */ /* 0x000fe200000000ff */
[----:B------:R-:W-:Y:S01]  /*5ce0*/  FMUL R42, R42, R72 ;  /* 0x000000482a2a7220 */ /* 0x000fe20000400000 */
[----:B------:R-:W-:Y:S01]  /*5cf0*/  F2FP.F16.F32.PACK_AB R68, RZ, R68 ;  /* 0x00000044ff44723e */ /* 0x000fe200000000ff */
[----:B------:R2:W-:Y:S01]  /*5d00*/  @P4 STG.E.U16 desc[UR36][R6.64+0x22], R65 ;  /* 0x0000224106004986 */ /* 0x0005e2000c101524 */
[C---:B------:R-:W-:Y:S01]  /*5d10*/  ISETP.GT.AND P4, PT, R0.reuse, 0x18, P1 ;  /* 0x000000180000780c */ /* 0x040fe20000f84270 */
[-C--:B------:R-:W-:Y:S01]  /*5d20*/  FMUL R43, R43, R72.reuse ;  /* 0x000000482b2b7220 */ /* 0x080fe20000400000 */
[C---:B------:R-:W-:Y:S01]  /*5d30*/  ISETP.GT.AND P1, PT, R0.reuse, 0x19, P1 ;  /* 0x000000190000780c */ /* 0x040fe20000f24270 */
[----:B------:R-:W-:Y:S01]  /*5d40*/  @P2 STG.E.U16 desc[UR36][R10.64+0x20], R66 ;  /* 0x000020420a002986 */ /* 0x000fe2000c101524 */
[----:B------:R-:W-:Y:S01]  /*5d50*/  ISETP.GT.AND P2, PT, R0, 0x18, P0 ;  /* 0x000000180000780c */ /* 0x000fe20000744270 */
[-C--:B------:R-:W-:Y:S01]  /*5d60*/  FMUL R44, R44, R72.reuse ;  /* 0x000000482c2c7220 */ /* 0x080fe20000400000 */
[----:B------:R-:W-:Y:S01]  /*5d70*/  ISETP.GT.AND P0, PT, R0, 0x19, P0 ;  /* 0x000000190000780c */ /* 0x000fe20000704270 */
[----:B------:R-:W-:Y:S01]  /*5d80*/  @P3 STG.E.U16 desc[UR36][R10.64+0x22], R67 ;  /* 0x000022430a003986 */ /* 0x000fe2000c101524 */
[----:B------:R-:W-:Y:S01]  /*5d90*/  F2FP.F16.F32.PACK_AB R69, RZ, R69 ;  /* 0x00000045ff45723e */ /* 0x000fe200000000ff */
[----:B------:R-:W-:Y:S01]  /*5da0*/  FMUL R45, R45, R72 ;  /* 0x000000482d2d7220 */ /* 0x000fe20000400000 */
[----:B------:R-:W-:Y:S01]  /*5db0*/  F2FP.F16.F32.PACK_AB R70, RZ, R70 ;  /* 0x00000046ff46723e */ /* 0x000fe200000000ff */
[-C--:B------:R-:W-:Y:S01]  /*5dc0*/  FMUL R47, R47, R72.reuse ;  /* 0x000000482f2f7220 */ /* 0x080fe20000400000 */
[----:B------:R-:W-:Y:S01]  /*5dd0*/  ISETP.GT.AND P3, PT, R4, 0x80, PT ;  /* 0x000000800400780c */ /* 0x000fe20003f64270 */
[----:B------:R-:W-:Y:S01]  /*5de0*/  @P4 STG.E.U16 desc[UR36][R6.64+0x30], R68 ;  /* 0x0000304406004986 */ /* 0x000fe2000c101524 */
[----:B------:R-:W-:Y:S01]  /*5df0*/  F2FP.F16.F32.PACK_AB R71, RZ, R71 ;  /* 0x00000047ff47723e */ /* 0x000fe200000000ff */
[-C--:B------:R-:W-:Y:S01]  /*5e00*/  FMUL R46, R46, R72.reuse ;  /* 0x000000482e2e7220 */ /* 0x080fe20000400000 */
[----:B------:R-:W-:Y:S01]  /*5e10*/  SHF.L.U64.HI R57, R8, 0x8, R9 ;  /* 0x0000000808397819 */ /* 0x000fe20000010209 */
[----:B------:R-:W-:Y:S01]  /*5e20*/  @P1 STG.E.U16 desc[UR36][R6.64+0x32], R69 ;  /* 0x0000324506001986 */ /* 0x000fe2000c101524 */
[----:B------:R-:W-:Y:S01]  /*5e30*/  ISETP.GT.AND P1, PT, R0, RZ, P3 ;  /* 0x000000ff0000720c */ /* 0x000fe20001f24270 */
[----:B------:R-:W-:Y:S01]  /*5e40*/  FMUL R48, R48, R72 ;  /* 0x0000004830307220 */ /* 0x000fe20000400000 */
[----:B-1----:R-:W-:Y:S01]  /*5e50*/  LOP3.LUT R61, R59, 0x2, RZ, 0xfc, !PT ;  /* 0x000000023b3d7812 */ /* 0x002fe200078efcff */
[----:B------:R-:W-:Y:S01]  /*5e60*/  @P2 STG.E.U16 desc[UR36][R10.64+0x30], R70 ;  /* 0x000030460a002986 */ /* 0x000fe2000c101524 */
[----:B------:R-:W-:Y:S01]  /*5e70*/  F2FP.F16.F32.PACK_AB R40, RZ, R40 ;  /* 0x00000028ff28723e */ /* 0x000fe200000000ff */
[----:B------:R-:W-:Y:S01]  /*5e80*/  FMUL R49, R49, R72 ;  /* 0x0000004831317220 */ /* 0x000fe20000400000 */
[-C--:B------:R-:W-:Y:S01]  /*5e90*/  IADD3 R14, P4, R61, R6.reuse, RZ ;  /* 0x000000063d0e7210 */ /* 0x080fe20007f9e0ff */
[----:B------:R-:W-:Y:S01]  /*5ea0*/  @P0 STG.E.U16 desc[UR36][R10.64+0x32], R71 ;  /* 0x000032470a000986 */ /* 0x000fe2000c101524 */
[----:B------:R-:W-:Y:S01]  /*5eb0*/  IADD3 R8, P0, R59, R6, RZ ;  /* 0x000000063b087210 */ /* 0x000fe20007f1e0ff */
[----:B------:R-:W-:Y:S01]  /*5ec0*/  FMUL R50, R50, R72 ;  /* 0x0000004832327220 */ /* 0x000fe20000400000 */
[----:B------:R-:W-:Y:S01]  /*5ed0*/  ISETP.GT.AND P2, PT, R4, 0x88, PT ;  /* 0x000000880400780c */ /* 0x000fe20003f44270 */
[--C-:B------:R-:W-:Y:S01]  /*5ee0*/  IMAD.X R15, R57, 0x1, R7.reuse, P4 ;  /* 0x00000001390f7824 */ /* 0x100fe200020e0607 */
[----:B------:R-:W-:Y:S01]  /*5ef0*/  IADD3 R12, P4, R59, R10, RZ ;  /* 0x0000000a3b0c7210 */ /* 0x000fe20007f9e0ff */
[----:B------:R-:W-:Y:S01]  /*5f00*/  IMAD.X R9, R57, 0x1, R7, P0 ;  /* 0x0000000139097824 */ /* 0x000fe200000e0607 */
[C---:B------:R-:W-:Y:S01]  /*5f10*/  ISETP.GT.AND P0, PT, R0.reuse, 0x1, P3 ;  /* 0x000000010000780c */ /* 0x040fe20001f04270 */
[-C--:B------:R-:W-:Y:S01]  /*5f20*/  FMUL R51, R51, R72.reuse ;  /* 0x0000004833337220 */ /* 0x080fe20000400000 */
[----:B------:R-:W-:Y:S01]  /*5f30*/  F2FP.F16.F32.PACK_AB R41, RZ, R41 ;  /* 0x00000029ff29723e */ /* 0x000fe200000000ff */
[--C-:B------:R-:W-:Y:S01]  /*5f40*/  IMAD.X R13, R57, 0x1, R11.reuse, P4 ;  /* 0x00000001390d7824 */ /* 0x100fe200020e060b */
[----:B------:R-:W-:Y:S01]  /*5f50*/  @P1 STG.E.U16 desc[UR36][R8.64], R40 ;  /* 0x0000002808001986 */ /* 0x000fe2000c101524 */
[----:B------:R-:W-:Y:S01]  /*5f60*/  ISETP.GT.AND P1, PT, R0, RZ, P2 ;  /* 0x000000ff0000720c */ /* 0x000fe20001724270 */
[-C--:B------:R-:W-:Y:S01]  /*5f70*/  FMUL R52, R52, R72.reuse ;  /* 0x0000004834347220 */ /* 0x080fe20000400000 */
[----:B------:R-:W-:Y:S01]  /*5f80*/  ISETP.GT.AND P4, PT, R0, 0x1, P2 ;  /* 0x000000010000780c */ /* 0x000fe20001784270 */
[----:B------:R-:W-:Y:S01]  /*5f90*/  FMUL R53, R53, R72 ;  /* 0x0000004835357220 */ /* 0x000fe20000400000 */
[----:B------:R-:W-:Y:S01]  /*5fa0*/  IADD3 R20, P5, R61, R10, RZ ;  /* 0x0000000a3d147210 */ /* 0x000fe20007fbe0ff */
[----:B------:R-:W-:Y:S01]  /*5fb0*/  FMUL R54, R54, R72 ;  /* 0x0000004836367220 */ /* 0x000fe20000400000 */
[----:B------:R-:W-:Y:S01]  /*5fc0*/  F2FP.F16.F32.PACK_AB R42, RZ, R42 ;  /* 0x0000002aff2a723e */ /* 0x000fe200000000ff */
[-C--:B------:R-:W-:Y:S01]  /*5fd0*/  FMUL R55, R55, R72.reuse ;  /* 0x0000004837377220 */ /* 0x080fe20000400000 */
[----:B------:R1:W-:Y:S01]  /*5fe0*/  @P0 STG.E.U16 desc[UR36][R14.64], R41 ;  /* 0x000000290e000986 */ /* 0x0003e2000c101524 */
[----:B------:R-:W-:Y:S01]  /*5ff0*/  F2FP.F16.F32.PACK_AB R43, RZ, R43 ;  /* 0x0000002bff2b723e */ /* 0x000fe200000000ff */
[----:B------:R-:W-:Y:S01]  /*6000*/  IMAD.X R21, R57, 0x1, R11, P5 ;  /* 0x0000000139157824 */ /* 0x000fe200028e060b */
[----:B0-----:R-:W-:Y:S01]  /*6010*/  LOP3.LUT R63, R59, 0x10, RZ, 0xfc, !PT ;  /* 0x000000103b3f7812 */ /* 0x001fe200078efcff */
[-C--:B------:R-:W-:Y:S01]  /*6020*/  FMUL R24, R24, R72.reuse ;  /* 0x0000004818187220 */ /* 0x080fe20000400000 */
[----:B------:R-:W-:Y:S01]  /*6030*/  @P1 STG.E.U16 desc[UR36][R12.64], R42 ;  /* 0x0000002a0c001986 */ /* 0x000fe2000c101524 */
[C---:B------:R-:W-:Y:S01]  /*6040*/  ISETP.GT.AND P1, PT, R0.reuse, 0x8, P3 ;  /* 0x000000080000780c */ /* 0x040fe20001f24270 */
[-C--:B------:R-:W-:Y:S01]  /*6050*/  FMUL R25, R25, R72.reuse ;  /* 0x0000004819197220 */ /* 0x080fe20000400000 */
[----:B--2---:R-:W-:Y:S01]  /*6060*/  LOP3.LUT R65, R59, 0x12, RZ, 0xfc, !PT ;  /* 0x000000123b417812 */ /* 0x004fe200078efcff */
[----:B------:R0:W-:Y:S01]  /*6070*/  @P4 STG.E.U16 desc[UR36][R20.64], R43 ;  /* 0x0000002b14004986 */ /* 0x0001e2000c101524 */
[----:B------:R-:W-:Y:S01]  /*6080*/  ISETP.GT.AND P0, PT, R0, 0x9, P3 ;  /* 0x000000090000780c */ /* 0x000fe20001f04270 */
[----:B------:R-:W-:Y:S01]  /*6090*/  FMUL R26, R26, R72 ;  /* 0x000000481a1a7220 */ /* 0x000fe20000400000 */
[----:B-1----:R-:W-:Y:S01]  /*60a0*/  IADD3 R14, P5, R63, R6, RZ ;  /* 0x000000063f0e7210 */ /* 0x002fe20007fbe0ff */
[----:B------:R-:W-:Y:S01]  /*60b0*/  FMUL R27, R27, R72 ;  /* 0x000000481b1b7220 */ /* 0x000fe20000400000 */
[----:B------:R-:W-:Y:S01]  /*60c0*/  IADD3 R40, P4, R65, R6, RZ ;  /* 0x0000000641287210 */ /* 0x000fe20007f9e0ff */
[----:B------:R-:W-:Y:S01]  /*60d0*/  FMUL R28, R28, R72 ;  /* 0x000000481c1c7220 */ /* 0x000fe20000400000 */
[----:B------:R-:W-:Y:S01]  /*60e0*/  F2FP.F16.F32.PACK_AB R44, RZ, R44 ;  /* 0x0000002cff2c723e */ /* 0x000fe200000000ff */
[C-C-:B------:R-:W-:Y:S01]  /*60f0*/  IMAD.X R15, R57.reuse, 0x1, R7.reuse, P5 ;  /* 0x00000001390f7824 */ /* 0x140fe200028e0607 */
[----:B------:R-:W-:Y:S01]  /*6100*/  F2FP.F16.F32.PACK_AB R45, RZ, R45 ;  /* 0x0000002dff2d723e */ /* 0x000fe200000000ff */
[----:B------:R-:W-:Y:S01]  /*6110*/  IMAD.X R41, R57, 0x1, R7, P4 ;  /* 0x0000000139297824 */ /* 0x000fe200020e0607 */
[----:B------:R-:W-:Y:S01]  /*6120*/  F2FP.F16.F32.PACK_AB R47, RZ, R47 ;  /* 0x0000002fff2f723e */ /* 0x000fe200000000ff */
[-C--:B------:R-:W-:Y:S01]  /*6130*/  FMUL R29, R29, R72.reuse ;  /* 0x000000481d1d7220 */ /* 0x080fe20000400000 */
[----:B------:R1:W-:Y:S01]  /*6140*/  @P1 STG.E.U16 desc[UR36][R14.64], R44 ;  /* 0x0000002c0e001986 */ /* 0x0003e2000c101524 */
[----:B------:R-:W-:Y:S01]  /*6150*/  ISETP.GT.AND P1, PT, R0, 0x8, P2 ;  /* 0x000000080000780c */ /* 0x000fe20001724270 */
[----:B------:R-:W-:Y:S01]  /*6160*/  FMUL R30, R30, R72 ;  /* 0x000000481e1e7220 */ /* 0x000fe20000400000 */
[----:B0-----:R-:W-:Y:S01]  /*6170*/  IADD3 R20, P4, R63, R10, RZ ;  /* 0x0000000a3f147210 */ /* 0x001fe20007f9e0ff */
[----:B------:R0:W-:Y:S01]  /*6180*/  @P0 STG.E.U16 desc[UR36][R40.64], R45 ;  /* 0x0000002d28000986 */ /* 0x0001e2000c101524 */
[----:B------:R-:W-:Y:S01]  /*6190*/  ISETP.GT.AND P0, PT, R0, 0x9, P2 ;  /* 0x000000090000780c */ /* 0x000fe20001704270 */
[----:B------:R-:W-:Y:S01]  /*61a0*/  FMUL R31, R31, R72 ;  /* 0x000000481f1f7220 */ /* 0x000fe20000400000 */
[----:B------:R-:W-:Y:S01]  /*61b0*/  F2FP.F16.F32.PACK_AB R46, RZ, R46 ;  /* 0x0000002eff2e723e */ /* 0x000fe200000000ff */
[----:B------:R-:W-:Y:S01]  /*61c0*/  IMAD.X R21, R57, 0x1, R11, P4 ;  /* 0x0000000139157824 */ /* 0x000fe200020e060b */
[----:B------:R-:W-:Y:S01]  /*61d0*/  PRMT R5, R47, 0x7610, R5 ;  /* 0x000076102f057816 */ /* 0x000fe20000000005 */
[-C--:B------:R-:W-:Y:S01]  /*61e0*/  FMUL R32, R32, R72.reuse ;  /* 0x0000004820207220 */ /* 0x080fe20000400000 */
[----:B------:R-:W-:Y:S01]  /*61f0*/  LOP3.LUT R47, R59, 0x22, RZ, 0xfc, !PT ;  /* 0x000000223b2f7812 */ /* 0x000fe200078efcff */
[----:B------:R-:W-:Y:S01]  /*6200*/  FMUL R33, R33, R72 ;  /* 0x0000004821217220 */ /* 0x000fe20000400000 */
[----:B-1----:R-:W-:Y:S01]  /*6210*/  IADD3 R14, P5, R65, R10, RZ ;  /* 0x0000000a410e7210 */ /* 0x002fe20007fbe0ff */
[----:B------:R1:W-:Y:S01]  /*6220*/  @P1 STG.E.U16 desc[UR36][R20.64], R46 ;  /* 0x0000002e14001986 */ /* 0x0003e2000c101524 */
[----:B------:R-:W-:Y:S01]  /*6230*/  ISETP.GT.AND P1, PT, R0, 0x10, P3 ;  /* 0x000000100000780c */ /* 0x000fe20001f24270 */
[----:B------:R-:W-:Y:S01]  /*6240*/  FMUL R34, R34, R72 ;  /* 0x0000004822227220 */ /* 0x000fe20000400000 */
[----:B0-----:R-:W-:Y:S01]  /*6250*/  LOP3.LUT R45, R59, 0x20, RZ, 0xfc, !PT ;  /* 0x000000203b2d7812 */ /* 0x001fe200078efcff */
[----:B------:R-:W-:Y:S01]  /*6260*/  IMAD.X R15, R57, 0x1, R11, P5 ;  /* 0x00000001390f7824 */ /* 0x000fe200028e060b */
[----:B------:R-:W-:Y:S01]  /*6270*/  F2FP.F16.F32.PACK_AB R48, RZ, R48 ;  /* 0x00000030ff30723e */ /* 0x000fe200000000ff */
[----:B------:R-:W-:Y:S01]  /*6280*/  FMUL R35, R35, R72 ;  /* 0x0000004823237220 */ /* 0x000fe20000400000 */
[----:B------:R-:W-:Y:S01]  /*6290*/  IADD3 R40, P4, R45, R6, RZ ;  /* 0x000000062d287210 */ /* 0x000fe20007f9e0ff */
[-C--:B------:R-:W-:Y:S01]  /*62a0*/  FMUL R36, R36, R72.reuse ;  /* 0x0000004824247220 */ /* 0x080fe20000400000 */
[----:B------:R0:W-:Y:S01]  /*62b0*/  @P0 STG.E.U16 desc[UR36][R14.64], R5 ;  /* 0x000000050e000986 */ /* 0x0001e2000c101524 */
[----:B------:R-:W-:Y:S01]  /*62c0*/  ISETP.GT.AND P0, PT, R0, 0x11, P3 ;  /* 0x000000110000780c */ /* 0x000fe20001f04270 */
[----:B------:R-:W-:Y:S01]  /*62d0*/  FMUL R37, R37, R72 ;  /* 0x0000004825257220 */ /* 0x000fe20000400000 */
[----:B-1----:R-:W-:Y:S01]  /*62e0*/  IADD3 R20, P5, R47, R6, RZ ;  /* 0x000000062f147210 */ /* 0x002fe20007fbe0ff */
[C-C-:B------:R-:W-:Y:S01]  /*62f0*/  IMAD.X R41, R57.reuse, 0x1, R7.reuse, P4 ;  /* 0x0000000139297824 */ /* 0x140fe200020e0607 */
[----:B------:R-:W-:Y:S01]  /*6300*/  F2FP.F16.F32.PACK_AB R49, RZ, R49 ;  /* 0x00000031ff31723e */ /* 0x000fe200000000ff */
[----:B------:R-:W-:Y:S01]  /*6310*/  FMUL R38, R38, R72 ;  /* 0x0000004826267220 */ /* 0x000fe20000400000 */
[----:B------:R-:W-:Y:S01]  /*6320*/  F2FP.F16.F32.PACK_AB R50, RZ, R50 ;  /* 0x00000032ff32723e */ /* 0x000fe200000000ff */
[----:B------:R-:W-:Y:S01]  /*6330*/  IMAD.X R21, R57, 0x1, R7, P5 ;  /* 0x0000000139157824 */ /* 0x000fe200028e0607 */
[----:B------:R1:W-:Y:S01]  /*6340*/  @P1 STG.E.U16 desc[UR36][R40.64], R48 ;  /* 0x0000003028001986 */ /* 0x0003e2000c101524 */
[----:B------:R-:W-:Y:S01]  /*6350*/  ISETP.GT.AND P1, PT, R0, 0x10, P2 ;  /* 0x000000100000780c */ /* 0x000fe20001724270 */
[----:B------:R-:W-:Y:S01]  /*6360*/  FMUL R39, R39, R72 ;  /* 0x0000004827277220 */ /* 0x000fe20000400000 */
[----:B0-----:R-:W-:-:S02]  /*6370*/  IADD3 R14, P4, R45, R10, RZ ;  /* 0x0000000a2d0e7210 */ /* 0x001fc40007f9e0ff */
[----:B------:R0:W-:Y:S01]  /*6380*/  @P0 STG.E.U16 desc[UR36][R20.64], R49 ;  /* 0x0000003114000986 */ /* 0x0001e2000c101524 */
[C---:B------:R-:W-:Y:S02]  /*6390*/  ISETP.GT.AND P0, PT, R0.reuse, 0x11, P2 ;  /* 0x000000110000780c */ /* 0x040fe40001704270 */
[----:B------:R-:W-:Y:S01]  /*63a0*/  IADD3 R42, P5, R47, R10, RZ ;  /* 0x0000000a2f2a7210 */ /* 0x000fe20007fbe0ff */
[--C-:B------:R-:W-:Y:S01]  /*63b0*/  IMAD.X R15, R57, 0x1, R11.reuse, P4 ;  /* 0x00000001390f7824 */ /* 0x100fe200020e060b */
[----:B------:R-:W-:Y:S02]  /*63c0*/  ISETP.GT.AND P4, PT, R0, 0x18, P3 ;  /* 0x000000180000780c */ /* 0x000fe40001f84270 */
[----:B-1----:R-:W-:Y:S01]  /*63d0*/  LOP3.LUT R41, R59, 0x30, RZ, 0xfc, !PT ;  /* 0x000000303b297812 */ /* 0x002fe200078efcff */
[----:B------:R-:W-:Y:S01]  /*63e0*/  IMAD.X R43, R57, 0x1, R11, P5 ;  /* 0x00000001392b7824 */ /* 0x000fe200028e060b */
[----:B------:R-:W-:Y:S01]  /*63f0*/  F2FP.F16.F32.PACK_AB R51, RZ, R51 ;  /* 0x00000033ff33723e */ /* 0x000fe200000000ff */
[----:B------:R-:W-:Y:S01]  /*6400*/  @P1 STG.E.U16 desc[UR36][R14.64], R50 ;  /* 0x000000320e001986 */ /* 0x000fe2000c101524 */
[----:B------:R-:W-:-:S02]  /*6410*/  F2FP.F16.F32.PACK_AB R52, RZ, R52 ;  /* 0x00000034ff34723e */ /* 0x000fc400000000ff */
[----:B0-----:R-:W-:Y:S01]  /*6420*/  IADD3 R20, P5, R41, R6, RZ ;  /* 0x0000000629147210 */ /* 0x001fe20007fbe0ff */
[----:B------:R0:W-:Y:S01]  /*6430*/  @P0 STG.E.U16 desc[UR36][R42.64], R51 ;  /* 0x000000332a000986 */ /* 0x0001e2000c101524 */
[C---:B------:R-:W-:Y:S02]  /*6440*/  ISETP.GT.AND P1, PT, R4.reuse, 0x100, PT ;  /* 0x000001000400780c */ /* 0x040fe40003f24270 */
[----:B------:R-:W-:Y:S01]  /*6450*/  ISETP.GT.AND P0, PT, R4, 0x108, PT ;  /* 0x000001080400780c */ /* 0x000fe20003f04270 */
[----:B------:R-:W-:Y:S01]  /*6460*/  IMAD.X R21, R57, 0x1, R7, P5 ;  /* 0x0000000139157824 */ /* 0x000fe200028e0607 */
[C---:B------:R-:W-:Y:S02]  /*6470*/  ISETP.GT.AND P3, PT, R0.reuse, 0x19, P3 ;  /* 0x000000190000780c */ /* 0x040fe40001f64270 */
[----:B------:R-:W-:Y:S02]  /*6480*/  F2FP.F16.F32.PACK_AB R53, RZ, R53 ;  /* 0x00000035ff35723e */ /* 0x000fe400000000ff */
[----:B------:R-:W-:Y:S01]  /*6490*/  @P4 STG.E.U16 desc[UR36][R20.64], R52 ;  /* 0x0000003414004986 */ /* 0x000fe2000c101524 */
[----:B------:R-:W-:-:S02]  /*64a0*/  ISETP.GT.AND P4, PT, R0, 0x18, P2 ;  /* 0x000000180000780c */ /* 0x000fc40001784270 */
[----:B0-----:R-:W-:Y:S02]  /*64b0*/  LOP3.LUT R43, R59, 0x32, RZ, 0xfc, !PT ;  /* 0x000000323b2b7812 */ /* 0x001fe400078efcff */
[----:B------:R-:W-:Y:S02]  /*64c0*/  F2FP.F16.F32.PACK_AB R54, RZ, R54 ;  /* 0x00000036ff36723e */ /* 0x000fe400000000ff */
[----:B------:R-:W-:Y:S02]  /*64d0*/  IADD3 R4, P5, R43, R6, RZ ;  /* 0x000000062b047210 */ /* 0x000fe40007fbe0ff */
[----:B------:R-:W-:Y:S02]  /*64e0*/  ISETP.GT.AND P2, PT, R0, 0x19, P2 ;  /* 0x000000190000780c */ /* 0x000fe40001744270 */
[----:B------:R-:W-:Y:S01]  /*64f0*/  F2FP.F16.F32.PACK_AB R55, RZ, R55 ;  /* 0x00000037ff37723e */ /* 0x000fe200000000ff */
[----:B------:R-:W-:Y:S01]  /*6500*/  IMAD.X R5, R57, 0x1, R7, P5 ;  /* 0x0000000139057824 */ /* 0x000fe200028e0607 */
[----:B------:R-:W-:-:S02]  /*6510*/  IADD3 R6, P5, R41, R10, RZ ;  /* 0x0000000a29067210 */ /* 0x000fc40007fbe0ff */
[----:B------:R-:W-:Y:S02]  /*6520*/  F2FP.F16.F32.PACK_AB R24, RZ, R24 ;  /* 0x00000018ff18723e */ /* 0x000fe400000000ff */
[----:B------:R0:W-:Y:S01]  /*6530*/  @P3 STG.E.U16 desc[UR36][R4.64], R53 ;  /* 0x0000003504003986 */ /* 0x0001e2000c101524 */
[--C-:B------:R-:W-:Y:S01]  /*6540*/  IMAD.X R7, R57, 0x1, R11.reuse, P5 ;  /* 0x0000000139077824 */ /* 0x100fe200028e060b */
[----:B------:R-:W-:Y:S02]  /*6550*/  IADD3 R10, P3, R43, R10, RZ ;  /* 0x0000000a2b0a7210 */ /* 0x000fe40007f7e0ff */
[----:B------:R-:W-:Y:S02]  /*6560*/  IADD3 R14, P5, R59, R8, RZ ;  /* 0x000000083b0e7210 */ /* 0x000fe40007fbe0ff */
[----:B------:R1:W-:Y:S01]  /*6570*/  @P4 STG.E.U16 desc[UR36][R6.64], R54 ;  /* 0x0000003606004986 */ /* 0x0003e2000c101524 */
[C---:B------:R-:W-:Y:S01]  /*6580*/  ISETP.GT.AND P4, PT, R0.reuse, RZ, P1 ;  /* 0x000000ff0000720c */ /* 0x040fe20000f84270 */
[C---:B------:R-:W-:Y:S01]  /*6590*/  IMAD.X R11, R57.reuse, 0x1, R11, P3 ;  /* 0x00000001390b7824 */ /* 0x040fe200018e060b */
[----:B------:R-:W-:Y:S01]  /*65a0*/  ISETP.GT.AND P3, PT, R0, 0x1, P1 ;  /* 0x000000010000780c */ /* 0x000fe20000f64270 */
[----:B------:R-:W-:Y:S01]  /*65b0*/  IMAD.X R15, R57, 0x1, R9, P5 ;  /* 0x00000001390f7824 */ /* 0x000fe200028e0609 */
[----:B------:R-:W-:-:S02]  /*65c0*/  F2FP.F16.F32.PACK_AB R25, RZ, R25 ;  /* 0x00000019ff19723e */ /* 0x000fc400000000ff */
[----:B0-----:R-:W-:Y:S01]  /*65d0*/  IADD3 R4, P5, R61, R8, RZ ;  /* 0x000000083d047210 */ /* 0x001fe20007fbe0ff */
[----:B------:R-:W-:Y:S01]  /*65e0*/  @P2 STG.E.U16 desc[UR36][R10.64], R55 ;  /* 0x000000370a002986 */ /* 0x000fe2000c101524 */
[C---:B------:R-:W-:Y:S02]  /*65f0*/  ISETP.GT.AND P2, PT, R0.reuse, RZ, P0 ;  /* 0x000000ff0000720c */ /* 0x040fe40000744270 */
[----:B------:R-:W-:Y:S01]  /*6600*/  F2FP.F16.F32.PACK_AB R26, RZ, R26 ;  /* 0x0000001aff1a723e */ /* 0x000fe200000000ff */
[----:B------:R-:W-:Y:S01]  /*6610*/  IMAD.X R5, R57, 0x1, R9, P5 ;  /* 0x0000000139057824 */ /* 0x000fe200028e0609 */
[-C--:B-1----:R-:W-:Y:S01]  /*6620*/  IADD3 R6, P5, R59, R12.reuse, RZ ;  /* 0x0000000c3b067210 */ /* 0x082fe20007fbe0ff */
[----:B------:R-:W-:Y:S01]  /*6630*/  @P4 STG.E.U16 desc[UR36][R14.64], R24 ;  /* 0x000000180e004986 */ /* 0x000fe2000c101524 */
[----:B------:R-:W-:Y:S02]  /*6640*/  IADD3 R20, P4, R61, R12, RZ ;  /* 0x0000000c3d147210 */ /* 0x000fe40007f9e0ff */
[----:B------:R-:W-:Y:S01]  /*6650*/  F2FP.F16.F32.PACK_AB R27, RZ, R27 ;  /* 0x0000001bff1b723e */ /* 0x000fe200000000ff */
[----:B------:R0:W-:Y:S01]  /*6660*/  @P3 STG.E.U16 desc[UR36][R4.64], R25 ;  /* 0x0000001904003986 */ /* 0x0001e2000c101524 */
[C---:B------:R-:W-:Y:S01]  /*6670*/  ISETP.GT.AND P3, PT, R0.reuse, 0x1, P0 ;  /* 0x000000010000780c */ /* 0x040fe20000764270 */
[C-C-:B------:R-:W-:Y:S01]  /*6680*/  IMAD.X R7, R57.reuse, 0x1, R13.reuse, P5 ;  /* 0x0000000139077824 */ /* 0x140fe200028e060d */
[----:B------:R-:W-:Y:S01]  /*6690*/  ISETP.GT.AND P5, PT, R0, 0x8, P1 ;  /* 0x000000080000780c */ /* 0x000fe20000fa4270 */
[----:B------:R-:W-:Y:S01]  /*66a0*/  IMAD.X R21, R57, 0x1, R13, P4 ;  /* 0x0000000139157824 */ /* 0x000fe200020e060d */
[----:B------:R-:W-:-:S02]  /*66b0*/  F2FP.F16.F32.PACK_AB R28, RZ, R28 ;  /* 0x0000001cff1c723e */ /* 0x000fc400000000ff */
[----:B------:R-:W-:Y:S01]  /*66c0*/  @P2 STG.E.U16 desc[UR36][R6.64], R26 ;  /* 0x0000001a06002986 */ /* 0x000fe2000c101524 */
[C---:B------:R-:W-:Y:S02]  /*66d0*/  ISETP.GT.AND P2, PT, R0.reuse, 0x9, P1 ;  /* 0x000000090000780c */ /* 0x040fe40000f44270 */
[----:B------:R-:W-:Y:S02]  /*66e0*/  F2FP.F16.F32.PACK_AB R29, RZ, R29 ;  /* 0x0000001dff1d723e */ /* 0x000fe400000000ff */
[----:B0-----:R-:W-:Y:S02]  /*66f0*/  IADD3 R4, P4, R63, R8, RZ ;  /* 0x000000083f047210 */ /* 0x001fe40007f9e0ff */
[----:B------:R-:W-:Y:S01]  /*6700*/  @P3 STG.E.U16 desc[UR36][R20.64], R27 ;  /* 0x0000001b14003986 */ /* 0x000fe2000c101524 */
[----:B------:R-:W-:Y:S02]  /*6710*/  ISETP.GT.AND P3, PT, R0, 0x8, P0 ;  /* 0x000000080000780c */ /* 0x000fe40000764270 */
[----:B------:R-:W-:Y:S01]  /*6720*/  IMAD.X R5, R57, 0x1, R9, P4 ;  /* 0x0000000139057824 */ /* 0x000fe200020e0609 */
[----:B------:R-:W-:-:S02]  /*6730*/  IADD3 R14, P4, R63, R12, RZ ;  /* 0x0000000c3f0e7210 */ /* 0x000fc40007f9e0ff */
[----:B------:R-:W-:Y:S02]  /*6740*/  F2FP.F16.F32.PACK_AB R30, RZ, R30 ;  /* 0x0000001eff1e723e */ /* 0x000fe400000000ff */
[----:B------:R0:W-:Y:S01]  /*6750*/  @P5 STG.E.U16 desc[UR36][R4.64], R28 ;  /* 0x0000001c04005986 */ /* 0x0001e2000c101524 */
[----:B------:R-:W-:Y:S01]  /*6760*/  IADD3 R10, P5, R65, R8, RZ ;  /* 0x00000008410a7210 */ /* 0x000fe20007fbe0ff */
[C---:B------:R-:W-:Y:S01]  /*6770*/  IMAD.X R15, R57.reuse, 0x1, R13, P4 ;  /* 0x00000001390f7824 */ /* 0x040fe200020e060d */
[----:B------:R-:W-:Y:S02]  /*6780*/  F2FP.F16.F32.PACK_AB R31, RZ, R31 ;  /* 0x0000001fff1f723e */ /* 0x000fe400000000ff */
[----:B------:R-:W-:Y:S01]  /*6790*/  F2FP.F16.F32.PACK_AB R32, RZ, R32 ;  /* 0x00000020ff20723e */ /* 0x000fe200000000ff */
[----:B------:R-:W-:Y:S01]  /*67a0*/  IMAD.X R11, R57, 0x1, R9, P5 ;  /* 0x00000001390b7824 */ /* 0x000fe200028e0609 */
[----:B------:R-:W-:Y:S02]  /*67b0*/  ISETP.GT.AND P5, PT, R0, 0x9, P0 ;  /* 0x000000090000780c */ /* 0x000fe400007a4270 */
[----:B------:R-:W-:-:S02]  /*67c0*/  F2FP.F16.F32.PACK_AB R33, RZ, R33 ;  /* 0x00000021ff21723e */ /* 0x000fc400000000ff */
[----:B------:R-:W-:Y:S01]  /*67d0*/  @P2 STG.E.U16 desc[UR36][R10.64], R29 ;  /* 0x0000001d0a002986 */ /* 0x000fe2000c101524 */
[----:B0-----:R-:W-:Y:S02]  /*67e0*/  IADD3 R4, P4, R65, R12, RZ ;  /* 0x0000000c41047210 */ /* 0x001fe40007f9e0ff */
[C---:B------:R-:W-:Y:S01]  /*67f0*/  ISETP.GT.AND P2, PT, R0.reuse, 0x10, P1 ;  /* 0x000000100000780c */ /* 0x040fe20000f44270 */
[----:B------:R-:W-:Y:S01]  /*6800*/  @P3 STG.E.U16 desc[UR36][R14.64], R30 ;  /* 0x0000001e0e003986 */ /* 0x000fe2000c101524 */
[----:B------:R-:W-:Y:S01]  /*6810*/  ISETP.GT.AND P3, PT, R0, 0x11, P1 ;  /* 0x000000110000780c */ /* 0x000fe20000f64270 */
[----:B------:R-:W-:Y:S01]  /*6820*/  IMAD.X R5, R57, 0x1, R13, P4 ;  /* 0x0000000139057824 */ /* 0x000fe200020e060d */
[----:B------:R-:W-:Y:S02]  /*6830*/  IADD3 R20, P4, R47, R8, RZ ;  /* 0x000000082f147210 */ /* 0x000fe40007f9e0ff */
[----:B------:R-:W-:Y:S02]  /*6840*/  F2FP.F16.F32.PACK_AB R34, RZ, R34 ;  /* 0x00000022ff22723e */ /* 0x000fe400000000ff */
[----:B------:R0:W-:Y:S01]  /*6850*/  @P5 STG.E.U16 desc[UR36][R4.64], R31 ;  /* 0x0000001f04005986 */ /* 0x0001e2000c101524 */
[----:B------:R-:W-:Y:S01]  /*6860*/  IADD3 R6, P5, R45, R8, RZ ;  /* 0x000000082d067210 */ /* 0x000fe20007fbe0ff */
[----:B------:R-:W-:Y:S01]  /*6870*/  IMAD.X R21, R57, 0x1, R9, P4 ;  /* 0x0000000139157824 */ /* 0x000fe200020e0609 */
[----:B------:R-:W-:-:S02]  /*6880*/  F2FP.F16.F32.PACK_AB R35, RZ, R35 ;  /* 0x00000023ff23723e */ /* 0x000fc400000000ff */
[----:B------:R-:W-:Y:S01]  /*6890*/  F2FP.F16.F32.PACK_AB R36, RZ, R36 ;  /* 0x00000024ff24723e */ /* 0x000fe200000000ff */
[----:B------:R-:W-:Y:S01]  /*68a0*/  IMAD.X R7, R57, 0x1, R9, P5 ;  /* 0x0000000139077824 */ /* 0x000fe200028e0609 */
[C---:B------:R-:W-:Y:S02]  /*68b0*/  ISETP.GT.AND P5, PT, R0.reuse, 0x10, P0 ;  /* 0x000000100000780c */ /* 0x040fe400007a4270 */
[----:B------:R-:W-:Y:S02]  /*68c0*/  F2FP.F16.F32.PACK_AB R37, RZ, R37 ;  /* 0x00000025ff25723e */ /* 0x000fe400000000ff */
[----:B------:R1:W-:Y:S01]  /*68d0*/  @P2 STG.E.U16 desc[UR36][R6.64], R32 ;  /* 0x0000002006002986 */ /* 0x0003e2000c101524 */
[----:B0-----:R-:W-:Y:S02]  /*68e0*/  IADD3 R4, P4, R45, R12, RZ ;  /* 0x0000000c2d047210 */ /* 0x001fe40007f9e0ff */
[-C--:B------:R-:W-:Y:S01]  /*68f0*/  IADD3 R14, P2, R41, R8.reuse, RZ ;  /* 0x00000008290e7210 */ /* 0x080fe20007f5e0ff */
[----:B------:R1:W-:Y:S01]  /*6900*/  @P3 STG.E.U16 desc[UR36][R20.64], R33 ;  /* 0x0000002114003986 */ /* 0x0003e2000c101524 */
[----:B------:R-:W-:Y:S01]  /*6910*/  IADD3 R8, P3, R43, R8, RZ ;  /* 0x000000082b087210 */ /* 0x000fe20007f7e0ff */
[C---:B------:R-:W-:Y:S01]  /*6920*/  IMAD.X R5, R57.reuse, 0x1, R13, P4 ;  /* 0x0000000139057824 */ /* 0x040fe200020e060d */
[----:B------:R-:W-:Y:S01]  /*6930*/  ISETP.GT.AND P4, PT, R0, 0x11, P0 ;  /* 0x000000110000780c */ /* 0x000fe20000784270 */
[C-C-:B------:R-:W-:Y:S01]  /*6940*/  IMAD.X R15, R57.reuse, 0x1, R9.reuse, P2 ;  /* 0x00000001390f7824 */ /* 0x140fe200010e0609 */
[----:B------:R-:W-:Y:S01]  /*6950*/  F2FP.F16.F32.PACK_AB R38, RZ, R38 ;  /* 0x00000026ff26723e */ /* 0x000fe200000000ff */
[----:B------:R-:W-:Y:S01]  /*6960*/  IMAD.X R9, R57, 0x1, R9, P3 ;  /* 0x0000000139097824 */ /* 0x000fe200018e0609 */
[----:B------:R1:W-:Y:S01]  /*6970*/  @P5 STG.E.U16 desc[UR36][R4.64], R34 ;  /* 0x0000002204005986 */ /* 0x0003e2000c101524 */
[----:B------:R-:W-:-:S02]  /*6980*/  IADD3 R10, P5, R47, R12, RZ ;  /* 0x0000000c2f0a7210 */ /* 0x000fc40007fbe0ff */
[C---:B------:R-:W-:Y:S02]  /*6990*/  ISETP.GT.AND P3, PT, R0.reuse, 0x18, P1 ;  /* 0x000000180000780c */ /* 0x040fe40000f64270 */
[C---:B------:R-:W-:Y:S01]  /*69a0*/  ISETP.GT.AND P1, PT, R0.reuse, 0x19, P1 ;  /* 0x000000190000780c */ /* 0x040fe20000f24270 */
[--C-:B------:R-:W-:Y:S01]  /*69b0*/  IMAD.X R11, R57, 0x1, R13.reuse, P5 ;  /* 0x00000001390b7824 */ /* 0x100fe200028e060d */
[-C--:B------:R-:W-:Y:S02]  /*69c0*/  IADD3 R24, P5, R41, R12.reuse, RZ ;  /* 0x0000000c29187210 */ /* 0x080fe40007fbe0ff */
[----:B------:R-:W-:Y:S02]  /*69d0*/  IADD3 R12, P2, R43, R12, RZ ;  /* 0x0000000c2b0c7210 */ /* 0x000fe40007f5e0ff */
[----:B------:R-:W-:Y:S01]  /*69e0*/  F2FP.F16.F32.PACK_AB R39, RZ, R39 ;  /* 0x00000027ff27723e */ /* 0x000fe200000000ff */
[C-C-:B------:R-:W-:Y:S01]  /*69f0*/  IMAD.X R25, R57.reuse, 0x1, R13.reuse, P5 ;  /* 0x0000000139197824 */ /* 0x140fe200028e060d */
[C---:B------:R-:W-:Y:S01]  /*6a00*/  ISETP.GT.AND P5, PT, R0.reuse, 0x18, P0 ;  /* 0x000000180000780c */ /* 0x040fe200007a4270 */
[----:B------:R-:W-:Y:S01]  /*6a10*/  IMAD.X R13, R57, 0x1, R13, P2 ;  /* 0x00000001390d7824 */ /* 0x000fe200010e060d */
[----:B------:R-:W-:Y:S01]  /*6a20*/  ISETP.GT.AND P0, PT, R0, 0x19, P0 ;  /* 0x000000190000780c */ /* 0x000fe20000704270 */
[----:B------:R1:W-:Y:S04]  /*6a30*/  @P4 STG.E.U16 desc[UR36][R10.64], R35 ;  /* 0x000000230a004986 */ /* 0x0003e8000c101524 */
[----:B------:R1:W-:Y:S04]  /*6a40*/  @P3 STG.E.U16 desc[UR36][R14.64], R36 ;  /* 0x000000240e003986 */ /* 0x0003e8000c101524 */
[----:B------:R1:W-:Y:S04]  /*6a50*/  @P1 STG.E.U16 desc[UR36][R8.64], R37 ;  /* 0x0000002508001986 */ /* 0x0003e8000c101524 */
[----:B------:R1:W-:Y:S04]  /*6a60*/  @P5 STG.E.U16 desc[UR36][R24.64], R38 ;  /* 0x0000002618005986 */ /* 0x0003e8000c101524 */
[----:B------:R1:W-:Y:S02]  /*6a70*/  @P0 STG.E.U16 desc[UR36][R12.64], R39 ;  /* 0x000000270c000986 */ /* 0x0003e4000c101524 */
.L_x_110:
[----:B------:R-:W-:Y:S05]  /*6a80*/  BSYNC B0 ;  /* 0x0000000000007941 */ /* 0x000fea0003800000 */
.L_x_32:
[----:B------:R-:W-:Y:S01]  /*6a90*/  ULDC UR4, c[0x0][0xc] ;  /* 0x0000030000047ab9 */ /* 0x000fe20000000800 */
[----:B------:R-:W-:Y:S01]  /*6aa0*/  ULDC UR5, c[0x0][0x10] ;  /* 0x0000040000057ab9 */ /* 0x000fe20000000800 */
[----:B-1-34-:R-:W1:Y:S01]  /*6ab0*/  LDC R5, c[0x0][0x14] ;  /* 0x00000500ff057b82 */ /* 0x01ae620000000800 */
[----:B------:R-:W-:Y:S01]  /*6ac0*/  UIMAD.WIDE.U32 UR4, UR4, UR5, URZ ;  /* 0x00000005040472a5 */ /* 0x000fe2000f8e003f */
[----:B------:R-:W-:Y:S01]  /*6ad0*/  PRMT R0, RZ, 0x7610, R0 ;  /* 0x00007610ff007816 */ /* 0x000fe20000000000 */
[----:B------:R-:W-:Y:S02]  /*6ae0*/  IMAD.MOV.U32 R76, RZ, RZ, -0x1 ;  /* 0xffffffffff4c7424 */ /* 0x000fe400078e00ff */
[----:B------:R-:W-:Y:S02]  /*6af0*/  IMAD.MOV.U32 R75, RZ, RZ, -0x1 ;  /* 0xffffffffff4b7424 */ /* 0x000fe400078e00ff */
[----:B-1----:R-:W-:-:S04]  /*6b00*/  IMAD.WIDE.U32 R16, R5, UR4, R16 ;  /* 0x0000000405107c25 */ /* 0x002fc8000f8e0010 */
[----:B------:R-:W-:Y:S01]  /*6b10*/  IMAD R5, R5, UR5, RZ ;  /* 0x0000000505057c24 */ /* 0x000fe2000f8e02ff */
[----:B------:R-:W-:Y:S02]  /*6b20*/  ULDC.64 UR4, c[0x0][0x650] ;  /* 0x0001940000047ab9 */ /* 0x000fe40000000a00 */
[----:B------:R-:W-:Y:S01]  /*6b30*/  ISETP.GE.U32.AND P0, PT, R16, UR4, PT ;  /* 0x0000000410007c0c */ /* 0x000fe2000bf06070 */
[----:B------:R-:W-:-:S05]  /*6b40*/  IMAD.IADD R17, R17, 0x1, R5 ;  /* 0x0000000111117824 */ /* 0x000fca00078e0205 */
[----:B------:R-:W-:-:S13]  /*6b50*/  ISETP.GE.U32.AND.EX P0, PT, R17, UR5, PT, P0 ;  /* 0x0000000511007c0c */ /* 0x000fda000bf06100 */
[----:B------:R-:W-:Y:S05]  /*6b60*/  @P0 BRA `(.L_x_111) ;  /* 0x0000000400640947 */ /* 0x000fea0003800000 */
[----:B------:R-:W1:Y:S01]  /*6b70*/  S2R R12, SR_CTAID.X ;  /* 0x00000000000c7919 */ /* 0x000e620000002500 */
[----:B------:R-:W3:Y:S01]  /*6b80*/  LDC.64 R10, c[0x0][0x628] ;  /* 0x00018a00ff0a7b82 */ /* 0x000ee20000000a00 */
[----:B------:R-:W-:Y:S01]  /*6b90*/  ULDC UR4, c[0x0][0x150] ;  /* 0x0000540000047ab9 */ /* 0x000fe20000000800 */
[----:B0-----:R-:W-:Y:S01]  /*6ba0*/  IMAD.MOV.U32 R8, RZ, RZ, R16 ;  /* 0x000000ffff087224 */ /* 0x001fe200078e0010 */
[----:B------:R-:W0:Y:S01]  /*6bb0*/  S2R R24, SR_CTAID.Y ;  /* 0x0000000000187919 */ /* 0x000e220000002600 */
[----:B------:R-:W-:-:S04]  /*6bc0*/  IMAD.MOV.U32 R9, RZ, RZ, R17 ;  /* 0x000000ffff097224 */ /* 0x000fc800078e0011 */
[----:B------:R-:W4:Y:S08]  /*6bd0*/  LDC R21, c[0x0][0x144] ;  /* 0x00005100ff157b82 */ /* 0x000f300000000800 */
[----:B------:R-:W0:Y:S08]  /*6be0*/  LDC R0, c[0x0][0x630] ;  /* 0x00018c00ff007b82 */ /* 0x000e300000000800 */
[----:B------:R-:W0:Y:S01]  /*6bf0*/  LDC.64 R14, c[0x0][0x620] ;  /* 0x00018800ff0e7b82 */ /* 0x000e220000000a00 */
[----:B---3--:R-:W-:-:S04]  /*6c00*/  ISETP.NE.U32.AND P0, PT, R10, RZ, PT ;  /* 0x000000ff0a00720c */ /* 0x008fc80003f05070 */
[----:B------:R-:W-:Y:S02]  /*6c10*/  ISETP.NE.AND.EX P0, PT, R11, RZ, PT, P0 ;  /* 0x000000ff0b00720c */ /* 0x000fe40003f05300 */
[----:B-1----:R-:W-:-:S05]  /*6c20*/  I2FP.F32.U32 R3, R12 ;  /* 0x0000000c00037245 */ /* 0x002fca0000201000 */
[----:B------:R-:W-:-:S04]  /*6c30*/  FMUL R3, R3, UR4 ;  /* 0x0000000403037c20 */ /* 0x000fc80008400000 */
[----:B------:R1:W3:Y:S02]  /*6c40*/  F2I.U32.TRUNC.NTZ R20, R3 ;  /* 0x0000000300147305 */ /* 0x0002e4000020f000 */
[----:B----4-:R-:W-:Y:S05]  /*6c50*/  @!P0 BRA `(.L_x_112) ;  /* 0x0000000000288947 */ /* 0x010fea0003800000 */
[----:B-1----:R-:W1:Y:S02]  /*6c60*/  LDC R3, c[0x0][0x634] ;  /* 0x00018d00ff037b82 */ /* 0x002e640000000800 */
[----:B-1----:R-:W-:-:S05]  /*6c70*/  IADD3 R3, P0, R16, R3, RZ ;  /* 0x0000000310037210 */ /* 0x002fca0007f1e0ff */
        /* <DEDUP_REMOVED lines=8> */
.L_x_112:
[----:B------:R-:W4:Y:S01]  /*6d00*/  LDC.64 R30, c[0x0][0x640] ;  /* 0x00019000ff1e7b82 */ /* 0x000f220000000a00 */
[-CC-:B0-----:R-:W-:Y:S01]  /*6d10*/  SHF.R.U64 R75, R8, R0.reuse, R9.reuse ;  /* 0x00000000084b7219 */ /* 0x181fe20000001209 */
[----:B---3--:R-:W-:Y:S01]  /*6d20*/  IMAD.MOV R20, RZ, RZ, -R20 ;  /* 0x000000ffff147224 */ /* 0x008fe200078e0a14 */
[----:B------:R-:W-:Y:S01]  /*6d30*/  SHF.R.U32.HI R0, RZ, R0, R9 ;  /* 0x00000000ff007219 */ /* 0x000fe20000011609 */
[----:B------:R-:W-:Y:S01]  /*6d40*/  ULDC UR4, c[0x0][0x154] ;  /* 0x0000550000047ab9 */ /* 0x000fe20000000800 */
[----:B-1----:R-:W-:Y:S01]  /*6d50*/  IADD3 R3, P0, RZ, -R75, RZ ;  /* 0x8000004bff037210 */ /* 0x002fe20007f1e0ff */
[----:B------:R-:W-:Y:S02]  /*6d60*/  IMAD R26, R21, R20, R12 ;  /* 0x00000014151a7224 */ /* 0x000fe400078e020c */
[----:B------:R-:W0:Y:S01]  /*6d70*/  LDC R6, c[0x0][0x618] ;  /* 0x00018600ff067b82 */ /* 0x000e220000000800 */
[----:B------:R-:W-:Y:S02]  /*6d80*/  IMAD.MOV.U32 R7, RZ, RZ, 0x1 ;  /* 0x00000001ff077424 */ /* 0x000fe400078e00ff */
[----:B------:R-:W-:-:S04]  /*6d90*/  IMAD.X R5, RZ, RZ, ~R0, P0 ;  /* 0x000000ffff057224 */ /* 0x000fc800000e0e00 */
[-C--:B------:R-:W-:Y:S01]  /*6da0*/  IMAD R0, R5, R14.reuse, RZ ;  /* 0x0000000e05007224 */ /* 0x080fe200078e02ff */
[----:B------:R-:W1:Y:S01]  /*6db0*/  LDC R8, c[0x0][0x608] ;  /* 0x00018200ff087b82 */ /* 0x000e620000000800 */
[----:B------:R-:W-:-:S04]  /*6dc0*/  IMAD.WIDE.U32 R4, R3, R14, R16 ;  /* 0x0000000e03047225 */ /* 0x000fc800078e0010 */
[----:B------:R-:W-:Y:S01]  /*6dd0*/  IMAD R3, R3, R15, R0 ;  /* 0x0000000f03037224 */ /* 0x000fe200078e0200 */
[----:B------:R-:W-:Y:S02]  /*6de0*/  I2FP.F32.U32 R0, R24 ;  /* 0x0000001800007245 */ /* 0x000fe40000201000 */
[----:B------:R-:W3:Y:S01]  /*6df0*/  LDC R28, c[0x0][0x658] ;  /* 0x00019600ff1c7b82 */ /* 0x000ee20000000800 */
[----:B------:R-:W-:Y:S01]  /*6e00*/  IMAD.IADD R3, R5, 0x1, R3 ;  /* 0x0000000105037824 */ /* 0x000fe200078e0203 */
[----:B----4-:R-:W-:Y:S01]  /*6e10*/  ISETP.NE.U32.AND P0, PT, R30, RZ, PT ;  /* 0x000000ff1e00720c */ /* 0x010fe20003f05070 */
[----:B------:R-:W-:Y:S01]  /*6e20*/  FMUL R0, R0, UR4 ;  /* 0x0000000400007c20 */ /* 0x000fe20008400000 */
[----:B------:R-:W-:Y:S02]  /*6e30*/  IMAD.MOV.U32 R5, RZ, RZ, -0x1 ;  /* 0xffffffffff057424 */ /* 0x000fe400078e00ff */
[----:B------:R-:W-:Y:S01]  /*6e40*/  ISETP.NE.AND.EX P0, PT, R31, RZ, PT, P0 ;  /* 0x000000ff1f00720c */ /* 0x000fe20003f05300 */
[----:B------:R4:W2:Y:S01]  /*6e50*/  F2I.U32.TRUNC.NTZ R14, R0 ;  /* 0x00000000000e7305 */ /* 0x0008a2000020f000 */
[----:B------:R-:W2:Y:S01]  /*6e60*/  LDC R15, c[0x0][0x148] ;  /* 0x00005200ff0f7b82 */ /* 0x000ea20000000800 */
[----:B0-----:R-:W-:-:S02]  /*6e70*/  SHF.R.U64 R12, R4, R6, R3 ;  /* 0x00000006040c7219 */ /* 0x001fc40000001203 */
[----:B------:R-:W-:-:S05]  /*6e80*/  SHF.R.U32.HI R3, RZ, R6, R3 ;  /* 0x00000006ff037219 */ /* 0x000fca0000011603 */
[----:B------:R-:W0:Y:S01]  /*6e90*/  LDC R20, c[0x0][0x600] ;  /* 0x00018000ff147b82 */ /* 0x000e220000000800 */
[-CC-:B-1----:R-:W-:Y:S02]  /*6ea0*/  SHF.R.U64 R10, R12, R8.reuse, R3.reuse ;  /* 0x000000080c0a7219 */ /* 0x182fe40000001203 */
[----:B------:R-:W-:-:S05]  /*6eb0*/  SHF.R.U32.HI R3, RZ, R8, R3 ;  /* 0x00000008ff037219 */ /* 0x000fca0000011603 */
[----:B------:R-:W1:Y:S01]  /*6ec0*/  LDC R25, c[0x0][0x648] ;  /* 0x00019200ff197b82 */ /* 0x000e620000000800 */
[-C--:B---3--:R-:W-:Y:S02]  /*6ed0*/  SHF.L.U32 R4, R5, R28.reuse, RZ ;  /* 0x0000001c05047219 */ /* 0x088fe400000006ff */
[-CC-:B------:R-:W-:Y:S02]  /*6ee0*/  SHF.R.U64 R13, R10, R28.reuse, R3.reuse ;  /* 0x0000001c0a0d7219 */ /* 0x180fe40000001203 */
[----:B------:R-:W-:Y:S02]  /*6ef0*/  SHF.R.U32.HI R5, RZ, R28, R3 ;  /* 0x0000001cff057219 */ /* 0x000fe40000011603 */
[----:B------:R-:W-:Y:S01]  /*6f00*/  LOP3.LUT R21, RZ, R4, RZ, 0x33, !PT ;  /* 0x00000004ff157212 */ /* 0x000fe200078e33ff */
[----:B------:R-:W3:Y:S01]  /*6f10*/  LDC R27, c[0x0][0x638] ;  /* 0x00018e00ff1b7b82 */ /* 0x000ee20000000800 */
[----:B------:R-:W-:Y:S01]  /*6f20*/  SHF.L.U32 R28, R7, R28, RZ ;  /* 0x0000001c071c7219 */ /* 0x000fe200000006ff */
[----:B------:R-:W-:-:S06]  /*6f30*/  IMAD.MOV.U32 R4, RZ, RZ, R13 ;  /* 0x000000ffff047224 */ /* 0x000fcc00078e000d */
[----:B------:R-:W0:Y:S01]  /*6f40*/  LDC R29, c[0x0][0x610] ;  /* 0x00018400ff1d7b82 */ /* 0x000e220000000800 */
[----:B----4-:R-:W-:Y:S05]  /*6f50*/  @!P0 BRA `(.L_x_113) ;  /* 0x0000000000288947 */ /* 0x010fea0003800000 */
        /* <DEDUP_REMOVED lines=10> */
.L_x_113:
[----:B------:R-:W-:Y:S01]  /*7000*/  ISETP.NE.AND P0, PT, R2, 0x1, PT ;  /* 0x000000010200780c */ /* 0x000fe20003f05270 */
[----:B--2---:R-:W-:Y:S01]  /*7010*/  IMAD.MOV R14, RZ, RZ, -R14 ;  /* 0x000000ffff0e7224 */ /* 0x004fe200078e0a0e */
[----:B-1----:R-:W-:Y:S01]  /*7020*/  SHF.R.U64 R0, R4, R25, R5 ;  /* 0x0000001904007219 */ /* 0x002fe20000001205 */
[----:B0-----:R-:W-:Y:S01]  /*7030*/  VIADD R5, R20, 0xffffffff ;  /* 0xffffffff14057836 */ /* 0x001fe20000000000 */
[----:B------:R-:W-:Y:S01]  /*7040*/  LOP3.LUT R3, R10, R21, RZ, 0xc0, !PT ;  /* 0x000000150a037212 */ /* 0x000fe200078ec0ff */
[----:B------:R-:W-:Y:S02]  /*7050*/  IMAD.MOV.U32 R6, RZ, RZ, 0x1 ;  /* 0x00000001ff067424 */ /* 0x000fe400078e00ff */
[----:B------:R-:W-:Y:S01]  /*7060*/  IMAD.MOV R4, RZ, RZ, -R0 ;  /* 0x000000ffff047224 */ /* 0x000fe200078e0a00 */
[----:B------:R-:W-:Y:S01]  /*7070*/  LOP3.LUT R5, R12, R5, RZ, 0xc0, !PT ;  /* 0x000000050c057212 */ /* 0x000fe200078ec0ff */
[----:B------:R-:W-:Y:S02]  /*7080*/  IMAD R3, R28, R0, R3 ;  /* 0x000000001c037224 */ /* 0x000fe400078e0203 */
[----:B---3--:R-:W-:-:S02]  /*7090*/  IMAD R0, R4, R27, R13 ;  /* 0x0000001b04007224 */ /* 0x008fc400078e020d */
[----:B------:R-:W-:Y:S02]  /*70a0*/  @P0 IMAD R26, R15, R14, R24 ;  /* 0x0000000e0f1a0224 */ /* 0x000fe400078e0218 */
[----:B------:R-:W-:Y:S01]  /*70b0*/  IMAD R4, R0, R20, R5 ;  /* 0x0000001400047224 */ /* 0x000fe200078e0205 */
[----:B------:R-:W-:Y:S01]  /*70c0*/  PRMT R0, R6, 0x7610, R0 ;  /* 0x0000761006007816 */ /* 0x000fe20000000000 */
[----:B------:R-:W-:-:S05]  /*70d0*/  IMAD R3, R3, R29, R26 ;  /* 0x0000001d03037224 */ /* 0x000fca00078e021a */
[----:B------:R-:W-:Y:S02]  /*70e0*/  SEL R76, R4, R3, !P0 ;  /* 0x00000003044c7207 */ /* 0x000fe40004000000 */
[----:B------:R-:W-:-:S07]  /*70f0*/  SEL R3, R3, R4, !P0 ;  /* 0x0000000403037207 */ /* 0x000fce0004000000 */
.L_x_111:
[----:B------:R-:W-:Y:S01]  /*7100*/  LOP3.LUT P0, RZ, R0, 0xff, RZ, 0xc0, !PT ;  /* 0x000000ff00ff7812 */ /* 0x000fe2000780c0ff */
[----:B------:R-:W-:-:S12]  /*7110*/  IMAD.MOV.U32 R74, RZ, RZ, R3 ;  /* 0x000000ffff4a7224 */ /* 0x000fd800078e0003 */
[----:B------:R-:W-:Y:S05]  /*7120*/  @P0 BRA `(.L_x_114) ;  /* 0xffffffa000200947 */ /* 0x000fea000383ffff */
[----:B------:R-:W-:Y:S05]  /*7130*/  EXIT ;  /* 0x000000000000794d */ /* 0x000fea0003800000 */
.L_x_7:
[----:B0-----:R-:W-:Y:S01]  /*7140*/  ULDC.64 UR4, c[0x0][0x650] ;  /* 0x0001940000047ab9 */ /* 0x001fe20000000a00 */
        /* <DEDUP_REMOVED lines=25> */
.L_x_116:
[----:B------:R-:W0:Y:S01]  /*72e0*/  LDC.64 R28, c[0x0][0x640] ;  /* 0x00019000ff1c7b82 */ /* 0x000e220000000a00 */
[-CC-:B------:R-:W-:Y:S01]  /*72f0*/  SHF.R.U64 R22, R12, R6.reuse, R13.reuse ;  /* 0x000000060c167219 */ /* 0x180fe2000000120d */
[----:B------:R-:W-:Y:S01]  /*7300*/  IMAD.MOV.U32 R30, RZ, RZ, 0x1 ;  /* 0x00000001ff1e7424 */ /* 0x000fe200078e00ff */
[----:B------:R-:W-:Y:S02]  /*7310*/  SHF.R.U32.HI R6, RZ, R6, R13 ;  /* 0x00000006ff067219 */ /* 0x000fe4000001160d */
        /* <DEDUP_REMOVED lines=8> */
[----:B------:R-:W-:Y:S01]  /*73a0*/  IMAD.IADD R9, R9, 0x1, R11 ;  /* 0x0000000109097824 */ /* 0x000fe200078e020b */
[----:B0-----:R-:W-:-:S04]  /*73b0*/  ISETP.NE.U32.AND P0, PT, R28, RZ, PT ;  /* 0x000000ff1c00720c */ /* 0x001fc80003f05070 */
[----:B------:R-:W-:Y:S02]  /*73c0*/  ISETP.NE.AND.EX P0, PT, R29, RZ, PT, P0 ;  /* 0x000000ff1d00720c */ /* 0x000fe40003f05300 */
[----:B------:R-:W0:Y:S01]  /*73d0*/  LDC R20, c[0x0][0x600] ;  /* 0x00018000ff147b82 */ /* 0x000e220000000800 */
[-CC-:B-1----:R-:W-:Y:S01]  /*73e0*/  SHF.R.U64 R14, R8, R10.reuse, R9.reuse ;  /* 0x0000000a080e7219 */ /* 0x182fe20000001209 */
[----:B------:R-:W-:Y:S01]  /*73f0*/  IMAD.MOV.U32 R8, RZ, RZ, -0x1 ;  /* 0xffffffffff087424 */ /* 0x000fe200078e00ff */
[----:B------:R-:W-:-:S05]  /*7400*/  SHF.R.U32.HI R9, RZ, R10, R9 ;  /* 0x0000000aff097219 */ /* 0x000fca0000011609 */
[----:B------:R-:W1:Y:S01]  /*7410*/  LDC R26, c[0x0][0x648] ;  /* 0x00019200ff1a7b82 */ /* 0x000e620000000800 */
[-CC-:B--2---:R-:W-:Y:S02]  /*7420*/  SHF.R.U64 R21, R14, R12.reuse, R9.reuse ;  /* 0x0000000c0e157219 */ /* 0x184fe40000001209 */
[----:B------:R-:W-:-:S05]  /*7430*/  SHF.R.U32.HI R6, RZ, R12, R9 ;  /* 0x0000000cff067219 */ /* 0x000fca0000011609 */
[----:B------:R-:W2:Y:S01]  /*7440*/  LDC R27, c[0x0][0x638] ;  /* 0x00018e00ff1b7b82 */ /* 0x000ea20000000800 */
[-C--:B---3--:R-:W-:Y:S02]  /*7450*/  SHF.L.U32 R8, R8, R25.reuse, RZ ;  /* 0x0000001908087219 */ /* 0x088fe400000006ff */
[-CC-:B------:R-:W-:Y:S02]  /*7460*/  SHF.R.U64 R23, R21, R25.reuse, R6.reuse ;  /* 0x0000001915177219 */ /* 0x180fe40000001206 */
[----:B------:R-:W-:Y:S02]  /*7470*/  LOP3.LUT R32, RZ, R8, RZ, 0x33, !PT ;  /* 0x00000008ff207212 */ /* 0x000fe400078e33ff */
[----:B------:R-:W-:Y:S01]  /*7480*/  SHF.R.U32.HI R9, RZ, R25, R6 ;  /* 0x00000019ff097219 */ /* 0x000fe20000011606 */
[----:B------:R-:W3:Y:S01]  /*7490*/  LDC R31, c[0x0][0x610] ;  /* 0x00018400ff1f7b82 */ /* 0x000ee20000000800 */
[----:B------:R-:W-:Y:S01]  /*74a0*/  IMAD.MOV.U32 R8, RZ, RZ, R23 ;  /* 0x000000ffff087224 */ /* 0x000fe200078e0017 */
[----:B------:R-:W-:Y:S06]  /*74b0*/  @!P0 BRA `(.L_x_117) ;  /* 0x0000000000288947 */ /* 0x000fec0003800000 */
        /* <DEDUP_REMOVED lines=10> */
.L_x_117:
[----:B------:R-:W-:Y:S02]  /*7560*/  ISETP.NE.AND P0, PT, R2, 0x1, PT ;  /* 0x000000010200780c */ /* 0x000fe40003f05270 */
[----:B-1----:R-:W-:Y:S01]  /*7570*/  SHF.R.U64 R6, R8, R26, R9 ;  /* 0x0000001a08067219 */ /* 0x002fe20000001209 */
[----:B0-----:R-:W-:Y:S01]  /*7580*/  VIADD R9, R20, 0xffffffff ;  /* 0xffffffff14097836 */ /* 0x001fe20000000000 */
[----:B------:R-:W-:Y:S02]  /*7590*/  SHF.L.U32 R30, R30, R25, RZ ;  /* 0x000000191e1e7219 */ /* 0x000fe400000006ff */
[----:B------:R-:W-:Y:S01]  /*75a0*/  LOP3.LUT R5, R21, R32, RZ, 0xc0, !PT ;  /* 0x0000002015057212 */ /* 0x000fe200078ec0ff */
[----:B------:R-:W-:-:S04]  /*75b0*/  IMAD.MOV R8, RZ, RZ, -R6 ;  /* 0x000000ffff087224 */ /* 0x000fc800078e0a06 */
[----:B------:R-:W-:Y:S01]  /*75c0*/  IMAD R6, R30, R6, R5 ;  /* 0x000000061e067224 */ /* 0x000fe200078e0205 */
[----:B------:R-:W-:Y:S01]  /*75d0*/  LOP3.LUT R5, R14, R9, RZ, 0xc0, !PT ;  /* 0x000000090e057212 */ /* 0x000fe200078ec0ff */
[----:B------:R-:W-:Y:S02]  /*75e0*/  @P0 IMAD R3, R7, R24, R4 ;  /* 0x0000001807030224 */ /* 0x000fe400078e0204 */
[----:B--2---:R-:W-:Y:S02]  /*75f0*/  IMAD R4, R8, R27, R23 ;  /* 0x0000001b08047224 */ /* 0x004fe400078e0217 */
[----:B---3--:R-:W-:Y:S02]  /*7600*/  IMAD R3, R6, R31, R3 ;  /* 0x0000001f06037224 */ /* 0x008fe400078e0203 */
[----:B------:R-:W-:Y:S02]  /*7610*/  IMAD R4, R4, R20, R5 ;  /* 0x0000001404047224 */ /* 0x000fe400078e0205 */
[----:B------:R-:W-:-:S02]  /*7620*/  IMAD.MOV.U32 R8, RZ, RZ, 0x1 ;  /* 0x00000001ff087424 */ /* 0x000fc400078e00ff */
[----:B------:R-:W-:Y:S01]  /*7630*/  IMAD.MOV.U32 R6, RZ, RZ, R22 ;  /* 0x000000ffff067224 */ /* 0x000fe200078e0016 */
[----:B------:R-:W-:Y:S02]  /*7640*/  SEL R21, R4, R3, !P0 ;  /* 0x0000000304157207 */ /* 0x000fe40004000000 */
[----:B------:R-:W-:-:S07]  /*7650*/  SEL R20, R3, R4, !P0 ;  /* 0x0000000403147207 */ /* 0x000fce0004000000 */
.L_x_115:
[----:B------:R-:W-:-:S08]  /*7660*/  NOP ;  /* 0x0000000000007918 */ /* 0x000fd00000000000 */
[----:B------:R-:W0:-:S00]  /*7670*/  USETMAXREG.DEALLOC.CTAPOOL 0x28 ;  /* 0x00000028000079c8 */ /* 0x000e0000080e0500 */
[----:B0-----:R-:W-:-:S13]  /*7680*/  ISETP.NE.AND P0, PT, R0, RZ, PT ;  /* 0x000000ff0000720c */ /* 0x001fda0003f05270 */
[----:B------:R-:W-:Y:S05]  /*7690*/  @P0 EXIT ;  /* 0x000000000000094d */ /* 0x000fea0003800000 */
[----:B------:R-:W-:Y:S01]  /*76a0*/  LOP3.LUT P0, RZ, R8, 0xff, RZ, 0xc0, !PT ;  /* 0x000000ff08ff7812 */ /* 0x000fe2000780c0ff */
[----:B------:R-:W-:Y:S02]  /*76b0*/  IMAD.MOV.U32 R0, RZ, RZ, 0x1 ;  /* 0x00000001ff007424 */ /* 0x000fe400078e00ff */
[----:B------:R-:W-:-:S10]  /*76c0*/  IMAD.MOV.U32 R3, RZ, RZ, RZ ;  /* 0x000000ffff037224 */ /* 0x000fd400078e00ff */
[----:B------:R-:W-:Y:S05]  /*76d0*/  @!P0 BRA `(.L_x_118) ;  /* 0x0000000c00788947 */ /* 0x000fea0003800000 */
[----:B------:R-:W0:Y:S01]  /*76e0*/  LDC R0, c[0x0][0x28c] ;  /* 0x0000a300ff007b82 */ /* 0x000e220000000800 */
[----:B------:R-:W1:Y:S01]  /*76f0*/  S2R R11, SR_CgaCtaId ;  /* 0x00000000000b7919 */ /* 0x000e620000008800 */
[----:B------:R-:W-:Y:S01]  /*7700*/  ULDC UR5, c[0x0][0x658] ;  /* 0x0001960000057ab9 */ /* 0x000fe20000000800 */
[----:B------:R-:W-:Y:S01]  /*7710*/  UMOV UR7, 0xffffffff ;  /* 0xffffffff00077882 */ /* 0x000fe20000000000 */
[----:B------:R-:W-:Y:S01]  /*7720*/  ULDC UR6, c[0x0][0xc] ;  /* 0x0000030000067ab9 */ /* 0x000fe20000000800 */
[----:B------:R-:W-:Y:S01]  /*7730*/  USHF.L.U32 UR9, UR7, UR5, URZ ;  /* 0x0000000507097299 */ /* 0x000fe2000800063f */
[----:B------:R-:W-:Y:S01]  /*7740*/  BSSY B0, `(.L_x_118) ;  /* 0x00000d7000007945 */ /* 0x000fe20003800000 */
[----:B------:R-:W-:Y:S01]  /*7750*/  UMOV UR8, 0x1 ;  /* 0x0000000100087882 */ /* 0x000fe20000000000 */
[----:B------:R-:W-:Y:S01]  /*7760*/  ULDC UR7, c[0x0][0x10] ;  /* 0x0000040000077ab9 */ /* 0x000fe20000000800 */
[----:B------:R-:W-:Y:S01]  /*7770*/  USHF.L.U32 UR5, UR8, UR5, URZ ;  /* 0x0000000508057299 */ /* 0x000fe2000800063f */
[----:B------:R-:W-:Y:S01]  /*7780*/  IMAD.MOV.U32 R9, RZ, RZ, 0x1 ;  /* 0x00000001ff097424 */ /* 0x000fe200078e00ff */
[----:B------:R-:W-:Y:S01]  /*7790*/  UIMAD.WIDE.U32 UR6, UR6, UR7, URZ ;  /* 0x00000007060672a5 */ /* 0x000fe2000f8e003f */
[----:B------:R-:W-:Y:S01]  /*77a0*/  LOP3.LUT R13, R19, 0x2, RZ, 0xfc, !PT ;  /* 0x00000002130d7812 */ /* 0x000fe200078efcff */
[----:B------:R-:W-:Y:S01]  /*77b0*/  ULDC UR8, c[0x0][0x14] ;  /* 0x0000050000087ab9 */ /* 0x000fe20000000800 */
[----:B------:R-:W-:Y:S01]  /*77c0*/  ULDC UR4, c[0x0][0x600] ;  /* 0x0001800000047ab9 */ /* 0x000fe20000000800 */
[----:B------:R-:W-:-:S02]  /*77d0*/  UIMAD.WIDE.U32 UR30, UR6, UR8, URZ ;  /* 0x00000008061e72a5 */ /* 0x000fc4000f8e003f */
[----:B------:R-:W-:Y:S02]  /*77e0*/  UIMAD UR7, UR7, UR8, URZ ;  /* 0x00000008070772a4 */ /* 0x000fe4000f8e023f */
[----:B------:R-:W-:Y:S02]  /*77f0*/  UIADD3 UR4, UR4, -0x1, URZ ;  /* 0xffffffff04047890 */ /* 0x000fe4000fffe03f */
[----:B------:R-:W-:Y:S02]  /*7800*/  ULOP3.LUT UR6, URZ, UR9, URZ, 0x33, !UPT ;  /* 0x000000093f067292 */ /* 0x000fe4000f8e333f */
[----:B------:R-:W-:Y:S01]  /*7810*/  UIADD3 UR7, UR31, UR7, URZ ;  /* 0x000000071f077290 */ /* 0x000fe2000fffe03f */
[----:B0-----:R-:W-:Y:S01]  /*7820*/  VIADD R0, R0, 0x7f ;  /* 0x0000007f00007836 */ /* 0x001fe20000000000 */
[----:B------:R-:W-:-:S04]  /*7830*/  ULDC.64 UR38, c[0x0][0x198] ;  /* 0x0000660000267ab9 */ /* 0x000fc80000000a00 */
[----:B------:R-:W-:-:S04]  /*7840*/  SHF.R.S32.HI R3, RZ, 0x1f, R0 ;  /* 0x0000001fff037819 */ /* 0x000fc80000011400 */
[----:B------:R-:W-:Y:S01]  /*7850*/  LEA.HI R8, R3, R0, RZ, 0x7 ;  /* 0x0000000003087211 */ /* 0x000fe200078f38ff */
[C---:B-1----:R-:W-:Y:S02]  /*7860*/  IMAD.SHL.U32 R10, R11.reuse, 0x10, RZ ;  /* 0x000000100b0a7824 */ /* 0x042fe400078e00ff */
[----:B------:R-:W-:Y:S01]  /*7870*/  IMAD.SHL.U32 R11, R11, 0x400, RZ ;  /* 0x000004000b0b7824 */ /* 0x000fe200078e00ff */
[----:B------:R-:W-:Y:S01]  /*7880*/  SHF.R.S32.HI R8, RZ, 0x7, R8 ;  /* 0x00000007ff087819 */ /* 0x000fe20000011408 */
[----:B------:R-:W-:Y:S01]  /*7890*/  IMAD.MOV.U32 R0, RZ, RZ, 0x1 ;  /* 0x00000001ff007424 */ /* 0x000fe200078e00ff */
[----:B------:R-:W-:Y:S01]  /*78a0*/  LOP3.LUT R10, R10, 0x10, RZ, 0xc0, !PT ;  /* 0x000000100a0a7812 */ /* 0x000fe200078ec0ff */
[----:B------:R-:W-:Y:S01]  /*78b0*/  IMAD.MOV.U32 R3, RZ, RZ, RZ ;  /* 0x000000ffff037224 */ /* 0x000fe200078e00ff */
[----:B------:R-:W-:Y:S01]  /*78c0*/  LOP3.LUT R11, R11, 0x400, RZ, 0xc0, !PT ;  /* 0x000004000b0b7812 */ /* 0x000fe200078ec0ff */
[----:B------:R-:W-:-:S07]  /*78d0*/  VIADD R12, R8, 0x1 ;  /* 0x00000001080c7836 */ /* 0x000fce0000000000 */
.L_x_129:
[----:B------:R-:W-:-:S03]  /*78e0*/  UMOV UR8, 0xffffffff ;  /* 0xffffffff00087882 */ /* 0x000fc60000000000 */
[----:B------:R-:W-:Y:S05]  /*78f0*/  BRA.DIV UR8, `(.L_x_119) ;  /* 0x0000000e08907947 */ /* 0x000fea000b800000 */
[----:B------:R-:W-:-:S13]  /*7900*/  ELECT P6, URZ, PT ;  /* 0x00000000003f782f */ /* 0x000fda00038c0000 */
.L_x_138:
[----:B------:R-:W0:Y:S01]  /*7910*/  LDC R4, c[0x0][0x28c] ;  /* 0x0000a300ff047b82 */ /* 0x000e220000000800 */
[----:B------:R-:W-:Y:S01]  /*7920*/  BSSY B1, `(.L_x_120) ;  /* 0x0000044000017945 */ /* 0x000fe20003800000 */
[----:B0-----:R-:W-:-:S13]  /*7930*/  ISETP.LT.OR P6, PT, R4, 0x1, !P6 ;  /* 0x000000010400780c */ /* 0x001fda00077c1670 */
[----:B------:R-:W-:Y:S05]  /*7940*/  @P6 BRA `(.L_x_121) ;  /* 0x0000000400046947 */ /* 0x000fea0003800000 */
[----:B------:R-:W-:Y:S02]  /*7950*/  IMAD R22, R20, 0x180, RZ ;  /* 0x0000018014167824 */ /* 0x000fe400078e02ff */
[----:B------:R-:W-:Y:S02]  /*7960*/  IMAD R21, R21, 0x20, R10 ;  /* 0x0000002015157824 */ /* 0x000fe400078e020a */
[----:B------:R-:W-:Y:S02]  /*7970*/  IMAD.MOV.U32 R24, RZ, RZ, RZ ;  /* 0x000000ffff187224 */ /* 0x000fe400078e00ff */
[----:B------:R-:W-:Y:S02]  /*7980*/  IMAD.MOV.U32 R4, RZ, RZ, R12 ;  /* 0x000000ffff047224 */ /* 0x000fe400078e000c */
[----:B------:R-:W-:Y:S02]  /*7990*/  IMAD.MOV.U32 R5, RZ, RZ, R0 ;  /* 0x000000ffff057224 */ /* 0x000fe400078e0000 */
[----:B------:R-:W-:-:S07]  /*79a0*/  IMAD.MOV.U32 R14, RZ, RZ, R3 ;  /* 0x000000ffff0e7224 */ /* 0x000fce00078e0003 */
.L_x_124:
[----:B------:R-:W0:Y:S01]  /*79b0*/  S2R R20, SR_CgaCtaId ;  /* 0x0000000000147919 */ /* 0x000e220000008800 */
[----:B------:R-:W-:Y:S02]  /*79c0*/  MOV R7, 0x400 ;  /* 0x0000040000077802 */ /* 0x000fe40000000f00 */
[----:B------:R-:W-:-:S13]  /*79d0*/  LOP3.LUT P1, RZ, R18, 0x7f, RZ, 0xc0, !PT ;  /* 0x0000007f12ff7812 */ /* 0x000fda000782c0ff */
[----:B------:R-:W1:Y:S01]  /*79e0*/  @!P1 LDC R15, c[0x0][0x500] ;  /* 0x00014000ff0f9b82 */ /* 0x000e620000000800 */
[----:B0-----:R-:W-:Y:S02]  /*79f0*/  LEA R23, R20, R7, 0x18 ;  /* 0x0000000714177211 */ /* 0x001fe400078ec0ff */
[----:B------:R-:W-:-:S03]  /*7a00*/  SHF.L.U32 R7, R5, 0x1f, RZ ;  /* 0x0000001f05077819 */ /* 0x000fc600000006ff */
[----:B------:R-:W-:-:S04]  /*7a10*/  IMAD R20, R14, 0x8, R23 ;  /* 0x000000080e147824 */ /* 0x000fc800078e0217 */
[----:B------:R-:W0:Y:S02]  /*7a20*/  SYNCS.PHASECHK.TRANS64.TRYWAIT P0, [R20+URZ+0x10], R7 ;  /* 0x00001007140075a7 */ /* 0x000e24000800017f */
[----:B01----:R-:W-:Y:S05]  /*7a30*/  @!P0 BRA `(.L_x_122) ;  /* 0x0000000c00608947 */ /* 0x003fea0003800000 */
.L_x_139:
[----:B0-----:R-:W-:Y:S01]  /*7a40*/  PRMT R7, R13, 0x9910, RZ ;  /* 0x000099100d077816 */ /* 0x001fe200000000ff */
[----:B------:R0:W-:Y:S03]  /*7a50*/  @!P1 SYNCS.ARRIVE.TRANS64 RZ, [R20+URZ], R15 ;  /* 0x0000000f14ff99a7 */ /* 0x0001e6000800003f */
[----:B------:R-:W-:-:S13]  /*7a60*/  ISETP.NE.AND P0, PT, R7, 0x2, PT ;  /* 0x000000020700780c */ /* 0x000fda0003f05270 */
[----:B0-----:R-:W-:Y:S05]  /*7a70*/  @P0 BRA `(.L_x_123) ;  /* 0x0000000000040947 */ /* 0x001fea0003800000 */
[----:B------:R-:W-:Y:S01]  /*7a80*/  BPT.TRAP 0x1 ;  /* 0x000000040000795c */ /* 0x000fe20000300000 */
.L_x_123:
[----:B------:R-:W-:Y:S01]  /*7a90*/  IMAD R7, R14, 0x18000, R23 ;  /* 0x000180000e077824 */ /* 0x000fe200078e0217 */
[----:B------:R-:W-:Y:S01]  /*7aa0*/  R2UR UR34, R24 ;  /* 0x00000000182272ca */ /* 0x000fe200000e0000 */
[----:B------:R-:W-:Y:S01]  /*7ab0*/  VIADD R4, R4, 0xffffffff ;  /* 0xffffffff04047836 */ /* 0x000fe20000000000 */
[----:B------:R-:W-:Y:S01]  /*7ac0*/  R2UR UR33, R20 ;  /* 0x00000000142172ca */ /* 0x000fe200000e0000 */
[----:B------:R-:W-:Y:S01]  /*7ad0*/  UIADD3 UR14, UP0, UR38, 0xf0, URZ ;  /* 0x000000f0260e7890 */ /* 0x000fe2000ff1e03f */
[----:B------:R-:W-:Y:S01]  /*7ae0*/  R2UR UR24, R7 ;  /* 0x00000000071872ca */ /* 0x000fe200000e0000 */
[----:B------:R-:W-:Y:S01]  /*7af0*/  IMAD R7, R14, 0x1000, R11 ;  /* 0x000010000e077824 */ /* 0x000fe200078e020b */
[----:B------:R-:W-:Y:S01]  /*7b00*/  R2UR UR36, R6 ;  /* 0x00000000062472ca */ /* 0x000fe200000e0000 */
[----:B------:R-:W-:Y:S01]  /*7b10*/  UIADD3 UR40, UP1, UR38, 0x1f0, URZ ;  /* 0x000001f026287890 */ /* 0x000fe2000ff3e03f */
[----:B------:R-:W-:Y:S01]  /*7b20*/  R2UR UR35, R22 ;  /* 0x00000000162372ca */ /* 0x000fe200000e0000 */
[----:B------:R-:W-:Y:S01]  /*7b30*/  IMAD R7, R7, 0x2, R23 ;  /* 0x0000000207077824 */ /* 0x000fe200078e0217 */
[----:B------:R-:W-:Y:S01]  /*7b40*/  R2UR UR19, R21 ;  /* 0x00000000151372ca */ /* 0x000fe200000e0000 */
[----:B------:R-:W-:Y:S01]  /*7b50*/  UIADD3.X UR15, URZ, UR39, URZ, UP0, !UPT ;  /* 0x000000273f0f7290 */ /* 0x000fe200087fe43f */
[----:B------:R-:W-:Y:S01]  /*7b60*/  ISETP.GT.AND P1, PT, R4, 0x1, PT ;  /* 0x000000010400780c */ /* 0x000fe20003f24270 */
[----:B------:R-:W-:Y:S01]  /*7b70*/  UIADD3 UR26, UR34, 0x40, URZ ;  /* 0x00000040221a7890 */ /* 0x000fe2000fffe03f */
[----:B------:R-:W-:Y:S01]  /*7b80*/  R2UR UR8, R7 ;  /* 0x00000000070872ca */ /* 0x000fe200000e0000 */
[----:B------:R-:W-:Y:S01]  /*7b90*/  UIADD3.X UR41, URZ, UR39, URZ, UP1, !UPT ;  /* 0x000000273f297290 */ /* 0x000fe20008ffe43f */
[----:B------:R-:W-:Y:S01]  /*7ba0*/  VIADD R14, R14, 0x1 ;  /* 0x000000010e0e7836 */ /* 0x000fe20000000000 */
[----:B------:R-:W-:Y:S01]  /*7bb0*/  UIADD3 UR32, UR24, 0x100, URZ ;  /* 0x0000010018207890 */ /* 0x000fe2000fffe03f */
[----:B------:R-:W-:Y:S01]  /*7bc0*/  VIADD R24, R24, 0x80 ;  /* 0x0000008018187836 */ /* 0x000fe20000000000 */
[----:B------:R-:W-:Y:S01]  /*7bd0*/  UIADD3 UR24, UR24, 0xc100, URZ ;  /* 0x0000c10018187890 */ /* 0x000fe2000fffe03f */
[----:B------:R-:W-:Y:S01]  /*7be0*/  UMOV UR22, 0x0 ;  /* 0x0000000000167882 */ /* 0x000fe20000000000 */
[----:B------:R-:W-:Y:S01]  /*7bf0*/  UMOV UR23, 0x10000000 ;  /* 0x1000000000177882 */ /* 0x000fe20000000000 */
[----:B------:R-:W-:Y:S01]  /*7c00*/  ISETP.NE.AND P0, PT, R14, 0x2, PT ;  /* 0x000000020e00780c */ /* 0x000fe20003f05270 */
[----:B------:R-:W-:Y:S01]  /*7c10*/  UMOV UR25, UR33 ;  /* 0x0000002100197c82 */ /* 0x000fe20008000000 */
[----:B------:R-:W-:Y:S01]  /*7c20*/  UMOV UR28, UR36 ;  /* 0x00000024001c7c82 */ /* 0x000fe20008000000 */
[----:B------:R-:W-:-:S02]  /*7c30*/  UMOV UR27, UR35 ;  /* 0x00000023001b7c82 */ /* 0x000fc40008000000 */
[----:B------:R-:W-:Y:S01]  /*7c40*/  UIADD3 UR16, UR8, 0x30100, URZ ;  /* 0x0003010008107890 */ /* 0x000fe2000fffe03f */
[----:B------:R0:W-:Y:S01]  /*7c50*/  UTMALDG.3D [UR32], [UR14], desc[UR22] ;  /* 0x000016200e0075b4 */ /* 0x0001e20008011000 */
[----:B------:R-:W-:Y:S01]  /*7c60*/  UIADD3 UR8, UR8, 0x31100, URZ ;  /* 0x0003110008087890 */ /* 0x000fe2000fffe03f */
[----:B------:R-:W-:Y:S01]  /*7c70*/  SEL R20, RZ, 0x1, P0 ;  /* 0x00000001ff147807 */ /* 0x000fe20000000000 */
[----:B------:R-:W-:Y:S01]  /*7c80*/  UMOV UR13, 0x30000 ;  /* 0x00030000000d7882 */ /* 0x000fe20000000000 */
[----:B------:R-:W-:Y:S01]  /*7c90*/  UMOV UR17, UR33 ;  /* 0x0000002100117c82 */ /* 0x000fe20008000000 */
[----:B------:R-:W-:Y:S01]  /*7ca0*/  UMOV UR18, UR34 ;  /* 0x0000002200127c82 */ /* 0x000fe20008000000 */
[----:B------:R-:W-:Y:S01]  /*7cb0*/  UMOV UR20, UR36 ;  /* 0x0000002400147c82 */ /* 0x000fe20008000000 */
[----:B------:R-:W-:Y:S01]  /*7cc0*/  UMOV UR9, UR33 ;  /* 0x0000002100097c82 */ /* 0x000fe20008000000 */
[----:B------:R-:W-:Y:S01]  /*7cd0*/  UMOV UR11, UR19 ;  /* 0x00000013000b7c82 */ /* 0x000fe20008000000 */
[----:B------:R-:W-:Y:S01]  /*7ce0*/  UMOV UR12, UR36 ;  /* 0x00000024000c7c82 */ /* 0x000fe20008000000 */
[----:B------:R0:W-:Y:S01]  /*7cf0*/  UTMALDG.3D [UR24], [UR14], desc[UR22] ;  /* 0x000016180e0075b4 */ /* 0x0001e20008011000 */
[----:B------:R-:W-:Y:S01]  /*7d00*/  UMOV UR10, UR26 ;  /* 0x0000001a000a7c82 */ /* 0x000fe20008000000 */
[----:B------:R-:W-:-:S02]  /*7d10*/  LOP3.LUT R5, R5, R20, RZ, 0x3c, !PT ;  /* 0x0000001405057212 */ /* 0x000fc400078e3cff */
[----:B------:R-:W-:Y:S01]  /*7d20*/  SEL R14, R14, RZ, P0 ;  /* 0x000000ff0e0e7207 */ /* 0x000fe20000000000 */
[----:B------:R0:W-:Y:S01]  /*7d30*/  UTMALDG.3D.MULTICAST [UR16], [UR40], UR13, desc[UR22] ;  /* 0x00001610280073b4 */ /* 0x0001e2000801180d */
[----:B------:R0:W-:Y:S02]  /*7d40*/  UTMALDG.3D.MULTICAST [UR8], [UR40], UR13, desc[UR22] ;  /* 0x00001608280073b4 */ /* 0x0001e4000801180d */
[----:B0-----:R-:W-:Y:S05]  /*7d50*/  @P1 BRA `(.L_x_124) ;  /* 0xfffffffc00141947 */ /* 0x001fea000383ffff */
.L_x_121:
[----:B------:R-:W-:Y:S05]  /*7d60*/  BSYNC B1 ;  /* 0x0000000000017941 */ /* 0x000fea0003800000 */
.L_x_120:
[----:B------:R-:W-:Y:S01]  /*7d70*/  LOP3.LUT P1, RZ, R9, 0xff, RZ, 0xc0, !PT ;  /* 0x000000ff09ff7812 */ /* 0x000fe2000782c0ff */
[----:B------:R-:W-:Y:S01]  /*7d80*/  IMAD.IADD R3, R8, 0x1, R3 ;  /* 0x0000000108037824 */ /* 0x000fe200078e0203 */
[----:B------:R-:W-:Y:S01]  /*7d90*/  IADD3 R16, P2, R16, UR30, RZ ;  /* 0x0000001e10107c10 */ /* 0x000fe2000ff5e0ff */
[----:B------:R-:W-:Y:S01]  /*7da0*/  ULDC.64 UR8, c[0x0][0x650] ;  /* 0x0001940000087ab9 */ /* 0x000fe20000000a00 */
[----:B------:R-:W-:Y:S01]  /*7db0*/  BSSY B1, `(.L_x_125) ;  /* 0x000006d000017945 */ /* 0x000fe20003800000 */
[----:B------:R-:W-:Y:S01]  /*7dc0*/  IMAD.MOV.U32 R20, RZ, RZ, -0x1 ;  /* 0xffffffffff147424 */ /* 0x000fe200078e00ff */
[----:B------:R-:W-:Y:S01]  /*7dd0*/  ISETP.GT.U32.AND P0, PT, R3, 0x1, PT ;  /* 0x000000010300780c */ /* 0x000fe20003f04070 */
[----:B------:R-:W-:Y:S01]  /*7de0*/  IMAD.MOV.U32 R21, RZ, RZ, -0x1 ;  /* 0xffffffffff157424 */ /* 0x000fe200078e00ff */
[----:B------:R-:W-:Y:S02]  /*7df0*/  SHF.R.U32.HI R4, RZ, 0x1, R3 ;  /* 0x00000001ff047819 */ /* 0x000fe40000011603 */
[----:B------:R-:W-:-:S02]  /*7e00*/  ISETP.LT.U32.AND P0, PT, R8, 0x2, P0 ;  /* 0x000000020800780c */ /* 0x000fc40000701070 */
[----:B------:R-:W-:Y:S01]  /*7e10*/  IADD3.X R17, R17, UR7, RZ, P2, !PT ;  /* 0x0000000711117c10 */ /* 0x000fe200097fe4ff */
[----:B------:R-:W0:Y:S01]  /*7e20*/  @P1 S2R R6, SR_CgaCtaId ;  /* 0x0000000000061919 */ /* 0x000e220000008800 */
[----:B------:R-:W-:Y:S02]  /*7e30*/  @P1 MOV R5, 0x400 ;  /* 0x0000040000051802 */ /* 0x000fe40000000f00 */
[----:B------:R-:W-:Y:S02]  /*7e40*/  ISETP.GE.U32.AND P2, PT, R16, UR8, PT ;  /* 0x0000000810007c0c */ /* 0x000fe4000bf46070 */
[----:B------:R-:W-:Y:S02]  /*7e50*/  LOP3.LUT R4, R4, 0x1, RZ, 0xc0, !PT ;  /* 0x0000000104047812 */ /* 0x000fe400078ec0ff */
[----:B------:R-:W-:Y:S02]  /*7e60*/  LOP3.LUT R3, R3, 0x1, RZ, 0xc0, !PT ;  /* 0x0000000103037812 */ /* 0x000fe400078ec0ff */
[----:B------:R-:W-:-:S02]  /*7e70*/  PRMT R9, RZ, 0x7610, R9 ;  /* 0x00007610ff097816 */ /* 0x000fc40000000009 */
[----:B0-----:R-:W-:Y:S01]  /*7e80*/  @P1 LEA R5, R6, R5, 0x18 ;  /* 0x0000000506051211 */ /* 0x001fe200078ec0ff */
[----:B------:R-:W-:-:S03]  /*7e90*/  IMAD.MOV.U32 R6, RZ, RZ, -0x1 ;  /* 0xffffffffff067424 */ /* 0x000fc600078e00ff */
[----:B------:R0:W-:Y:S01]  /*7ea0*/  @P1 SYNCS.ARRIVE.TRANS64.A1T0 RZ, [R5+URZ+0x38], RZ ;  /* 0x000038ff05ff19a7 */ /* 0x0001e2000810003f */
[----:B------:R-:W-:-:S04]  /*7eb0*/  ISETP.NE.U32.AND P1, PT, R4, 0x1, PT ;  /* 0x000000010400780c */ /* 0x000fc80003f25070 */
[----:B------:R-:W-:Y:S02]  /*7ec0*/  ISETP.GT.U32.AND P1, PT, R8, 0x1, !P1 ;  /* 0x000000010800780c */ /* 0x000fe40004f24070 */
[----:B0-----:R-:W-:Y:S02]  /*7ed0*/  SEL R5, RZ, 0x1, !P0 ;  /* 0x00000001ff057807 */ /* 0x001fe40004000000 */
[----:B------:R-:W-:Y:S02]  /*7ee0*/  ISETP.GE.U32.AND.EX P0, PT, R17, UR9, PT, P2 ;  /* 0x0000000911007c0c */ /* 0x000fe4000bf06120 */
[----:B------:R-:W-:-:S04]  /*7ef0*/  SEL R4, RZ, 0x1, !P1 ;  /* 0x00000001ff047807 */ /* 0x000fc80004800000 */
[----:B------:R-:W-:Y:S02]  /*7f00*/  LOP3.LUT R0, R4, R0, R5, 0x96, !PT ;  /* 0x0000000004007212 */ /* 0x000fe400078e9605 */
[----:B------:R-:W-:-:S05]  /*7f10*/  PRMT R4, RZ, 0x7610, R4 ;  /* 0x00007610ff047816 */ /* 0x000fca0000000004 */
[----:B------:R-:W-:Y:S05]  /*7f20*/  @P0 BRA `(.L_x_126) ;  /* 0x0000000400540947 */ /* 0x000fea0003800000 */
[----:B------:R-:W0:Y:S01]  /*7f30*/  S2R R15, SR_CTAID.X ;  /* 0x00000000000f7919 */ /* 0x000e220000002500 */
[----:B------:R-:W-:Y:S01]  /*7f40*/  ULDC.64 UR8, c[0x0][0x628] ;  /* 0x00018a0000087ab9 */ /* 0x000fe20000000a00 */
[----:B------:R-:W-:Y:S01]  /*7f50*/  ULDC UR11, c[0x0][0x630] ;  /* 0x00018c00000b7ab9 */ /* 0x000fe20000000800 */
[----:B------:R-:W-:Y:S01]  /*7f60*/  ISETP.NE.U32.AND P0, PT, RZ, UR8, PT ;  /* 0x00000008ff007c0c */ /* 0x000fe2000bf05070 */
[----:B------:R-:W1:Y:S01]  /*7f70*/  S2R R20, SR_CTAID.Y ;  /* 0x0000000000147919 */ /* 0x000e620000002600 */
[----:B------:R-:W-:Y:S01]  /*7f80*/  ULDC UR12, c[0x0][0x150] ;  /* 0x00005400000c7ab9 */ /* 0x000fe20000000800 */
[----:B------:R-:W-:Y:S01]  /*7f90*/  IMAD.MOV.U32 R4, RZ, RZ, R16 ;  /* 0x000000ffff047224 */ /* 0x000fe200078e0010 */
[----:B------:R-:W-:Y:S01]  /*7fa0*/  ISETP.NE.AND.EX P0, PT, RZ, UR9, PT, P0 ;  /* 0x00000009ff007c0c */ /* 0x000fe2000bf05300 */
[----:B------:R-:W-:Y:S01]  /*7fb0*/  IMAD.MOV.U32 R5, RZ, RZ, R17 ;  /* 0x000000ffff057224 */ /* 0x000fe200078e0011 */
[----:B0-----:R-:W-:-:S11]  /*7fc0*/  I2FP.F32.U32 R22, R15 ;  /* 0x0000000f00167245 */ /* 0x001fd60000201000 */
[----:B------:R-:W-:Y:S05]  /*7fd0*/  @!P0 BRA `(.L_x_127) ;  /* 0x0000000000288947 */ /* 0x000fea0003800000 */
[----:B------:R-:W-:Y:S02]  /*7fe0*/  ULDC UR10, c[0x0][0x634] ;  /* 0x00018d00000a7ab9 */ /* 0x000fe40000000800 */
[----:B------:R-:W-:-:S05]  /*7ff0*/  IADD3 R5, P0, R16, UR10, RZ ;  /* 0x0000000a10057c10 */ /* 0x000fca000ff1e0ff */
[----:B------:R-:W-:-:S04]  /*8000*/  IMAD.X R21, RZ, RZ, R17, P0 ;  /* 0x000000ffff157224 */ /* 0x000fc800000e0611 */
[----:B------:R-:W-:-:S04]  /*8010*/  IMAD.WIDE.U32 R6, R21, UR8, RZ ;  /* 0x0000000815067c25 */ /* 0x000fc8000f8e00ff */
[----:B------:R-:W-:-:S04]  /*8020*/  IMAD.WIDE.U32 R6, P0, R5, UR9, R6 ;  /* 0x0000000905067c25 */ /* 0x000fc8000f800006 */
[----:B------:R-:W-:-:S04]  /*8030*/  IMAD.WIDE.U32 R4, R5, UR8, RZ ;  /* 0x0000000805047c25 */ /* 0x000fc8000f8e00ff */
[----:B------:R-:W-:Y:S01]  /*8040*/  IMAD.MOV.U32 R4, RZ, RZ, R7 ;  /* 0x000000ffff047224 */ /* 0x000fe200078e0007 */
[----:B------:R-:W-:Y:S01]  /*8050*/  IADD3 RZ, P1, R5, R6, RZ ;  /* 0x0000000605ff7210 */ /* 0x000fe20007f3e0ff */
[----:B------:R-:W-:-:S04]  /*8060*/  IMAD.X R5, RZ, RZ, RZ, P0 ;  /* 0x000000ffff057224 */ /* 0x000fc800000e06ff */
[----:B------:R-:W-:-:S08]  /*8070*/  IMAD.WIDE.U32.X R4, R21, UR9, R4, P1 ;  /* 0x0000000915047c25 */ /* 0x000fd000088e0404 */
.L_x_127:
[--C-:B------:R-:W-:Y:S01]  /*8080*/  SHF.R.U64 R14, R4, UR11, R5.reuse ;  /* 0x0000000b040e7c19 */ /* 0x100fe20008001205 */
[----:B------:R-:W-:Y:S01]  /*8090*/  FMUL R22, R22, UR12 ;  /* 0x0000000c16167c20 */ /* 0x000fe20008400000 */
[----:B------:R-:W-:Y:S01]  /*80a0*/  SHF.R.U32.HI R4, RZ, UR11, R5 ;  /* 0x0000000bff047c19 */ /* 0x000fe20008011605 */
[----:B------:R-:W0:Y:S01]  /*80b0*/  LDC R6, c[0x0][0x144] ;  /* 0x00005100ff067b82 */ /* 0x000e220000000800 */
[----:B------:R-:W-:Y:S01]  /*80c0*/  IADD3 R5, P0, RZ, -R14, RZ ;  /* 0x8000000eff057210 */ /* 0x000fe20007f1e0ff */
[----:B------:R-:W-:Y:S01]  /*80d0*/  ULDC UR10, c[0x0][0x154] ;  /* 0x00005500000a7ab9 */ /* 0x000fe20000000800 */
[----:B-1----:R-:W-:Y:S01]  /*80e0*/  I2FP.F32.U32 R7, R20 ;  /* 0x0000001400077245 */ /* 0x002fe20000201000 */
[----:B------:R-:W1:Y:S01]  /*80f0*/  F2I.U32.TRUNC.NTZ R22, R22 ;  /* 0x0000001600167305 */ /* 0x000e62000020f000 */
[----:B------:R-:W-:Y:S01]  /*8100*/  ULDC.64 UR8, c[0x0][0x620] ;  /* 0x0001880000087ab9 */ /* 0x000fe20000000a00 */
[----:B------:R-:W-:Y:S01]  /*8110*/  IMAD.X R4, RZ, RZ, ~R4, P0 ;  /* 0x000000ffff047224 */ /* 0x000fe200000e0e04 */
[----:B------:R-:W-:Y:S01]  /*8120*/  ISETP.NE.AND P2, PT, R2, 0x1, PT ;  /* 0x000000010200780c */ /* 0x000fe20003f45270 */
[----:B------:R-:W-:Y:S01]  /*8130*/  FMUL R23, R7, UR10 ;  /* 0x0000000a07177c20 */ /* 0x000fe20008400000 */
[----:B------:R-:W2:Y:S01]  /*8140*/  LDC R25, c[0x0][0x148] ;  /* 0x00005200ff197b82 */ /* 0x000ea20000000800 */
[----:B------:R-:W-:Y:S01]  /*8150*/  IMAD R4, R4, UR8, RZ ;  /* 0x0000000804047c24 */ /* 0x000fe2000f8e02ff */
[----:B------:R-:W-:-:S02]  /*8160*/  ULDC.64 UR10, c[0x0][0x640] ;  /* 0x00019000000a7ab9 */ /* 0x000fc40000000a00 */
[----:B------:R-:W-:Y:S01]  /*8170*/  ISETP.NE.U32.AND P0, PT, RZ, UR10, PT ;  /* 0x0000000aff007c0c */ /* 0x000fe2000bf05070 */
[----:B------:R-:W3:Y:S01]  /*8180*/  F2I.U32.TRUNC.NTZ R23, R23 ;  /* 0x0000001700177305 */ /* 0x000ee2000020f000 */
[C---:B------:R-:W-:Y:S02]  /*8190*/  IMAD R7, R5.reuse, UR9, R4 ;  /* 0x0000000905077c24 */ /* 0x040fe4000f8e0204 */
[----:B------:R-:W-:Y:S01]  /*81a0*/  IMAD.WIDE.U32 R4, R5, UR8, R16 ;  /* 0x0000000805047c25 */ /* 0x000fe2000f8e0010 */
[----:B------:R-:W-:Y:S01]  /*81b0*/  ULDC UR8, c[0x0][0x618] ;  /* 0x0001860000087ab9 */ /* 0x000fe20000000800 */
[----:B------:R-:W-:Y:S02]  /*81c0*/  ISETP.NE.AND.EX P0, PT, RZ, UR11, PT, P0 ;  /* 0x0000000bff007c0c */ /* 0x000fe4000bf05300 */
[----:B------:R-:W-:Y:S02]  /*81d0*/  IMAD.IADD R5, R5, 0x1, R7 ;  /* 0x0000000105057824 */ /* 0x000fe400078e0207 */
[----:B-1----:R-:W-:-:S03]  /*81e0*/  IMAD.MOV R22, RZ, RZ, -R22 ;  /* 0x000000ffff167224 */ /* 0x002fc600078e0a16 */
[----:B------:R-:W-:Y:S01]  /*81f0*/  SHF.R.U64 R21, R4, UR8, R5 ;  /* 0x0000000804157c19 */ /* 0x000fe20008001205 */
[----:B0-----:R-:W-:Y:S01]  /*8200*/  IMAD R15, R6, R22, R15 ;  /* 0x00000016060f7224 */ /* 0x001fe200078e020f */
[----:B------:R-:W-:Y:S01]  /*8210*/  SHF.R.U32.HI R4, RZ, UR8, R5 ;  /* 0x00000008ff047c19 */ /* 0x000fe20008011605 */
[----:B------:R-:W-:Y:S01]  /*8220*/  ULDC UR8, c[0x0][0x608] ;  /* 0x0001820000087ab9 */ /* 0x000fe20000000800 */
[----:B---3--:R-:W-:Y:S02]  /*8230*/  IMAD.MOV R6, RZ, RZ, -R23 ;  /* 0x000000ffff067224 */ /* 0x008fe400078e0a17 */
[--C-:B------:R-:W-:Y:S02]  /*8240*/  SHF.R.U64 R22, R21, UR8, R4.reuse ;  /* 0x0000000815167c19 */ /* 0x100fe40008001204 */
[----:B------:R-:W-:Y:S01]  /*8250*/  SHF.R.U32.HI R5, RZ, UR8, R4 ;  /* 0x00000008ff057c19 */ /* 0x000fe20008011604 */
[----:B------:R-:W-:Y:S01]  /*8260*/  ULDC UR8, c[0x0][0x658] ;  /* 0x0001960000087ab9 */ /* 0x000fe20000000800 */
[----:B--2---:R-:W-:-:S02]  /*8270*/  @P2 IMAD R15, R25, R6, R20 ;  /* 0x00000006190f2224 */ /* 0x004fc400078e0214 */
[--C-:B------:R-:W-:Y:S02]  /*8280*/  SHF.R.U64 R20, R22, UR8, R5.reuse ;  /* 0x0000000816147c19 */ /* 0x100fe40008001205 */
[----:B------:R-:W-:-:S03]  /*8290*/  SHF.R.U32.HI R23, RZ, UR8, R5 ;  /* 0x00000008ff177c19 */ /* 0x000fc60008011605 */
[----:B------:R-:W-:Y:S02]  /*82a0*/  IMAD.MOV.U32 R6, RZ, RZ, R20 ;  /* 0x000000ffff067224 */ /* 0x000fe400078e0014 */
[----:B------:R-:W-:Y:S01]  /*82b0*/  IMAD.MOV.U32 R5, RZ, RZ, R23 ;  /* 0x000000ffff057224 */ /* 0x000fe200078e0017 */
[----:B------:R-:W-:Y:S06]  /*82c0*/  @!P0 BRA `(.L_x_128) ;  /* 0x00000000002c8947 */ /* 0x000fec0003800000 */
        /* <DEDUP_REMOVED lines=9> */
[----:B------:R-:W-:-:S04]  /*8360*/  IMAD.WIDE.U32.X R4, R23, UR11, R4, P1 ;  /* 0x0000000b17047c25 */ /* 0x000fc800088e0404 */
[----:B------:R-:W-:-:S07]  /*8370*/  IMAD.MOV.U32 R6, RZ, RZ, R4 ;  /* 0x000000ffff067224 */ /* 0x000fce00078e0004 */
.L_x_128:
[----:B------:R-:W-:Y:S01]  /*8380*/  ULDC UR8, c[0x0][0x648] ;  /* 0x0001920000087ab9 */ /* 0x000fe20000000800 */
[----:B------:R-:W-:Y:S01]  /*8390*/  LOP3.LUT R4, R22, UR6, RZ, 0xc0, !PT ;  /* 0x0000000616047c12 */ /* 0x000fe2000f8ec0ff */
[----:B------:R-:W-:Y:S01]  /*83a0*/  ULDC UR9, c[0x0][0x610] ;  /* 0x0001840000097ab9 */ /* 0x000fe20000000800 */
[----:B------:R-:W-:Y:S01]  /*83b0*/  SHF.R.U64 R5, R6, UR8, R5 ;  /* 0x0000000806057c19 */ /* 0x000fe20008001205 */
[----:B------:R-:W-:Y:S01]  /*83c0*/  ULDC UR8, c[0x0][0x638] ;  /* 0x00018e0000087ab9 */ /* 0x000fe20000000800 */
[----:B------:R-:W-:Y:S01]  /*83d0*/  LOP3.LUT R21, R21, UR4, RZ, 0xc0, !PT ;  /* 0x0000000415157c12 */ /* 0x000fe2000f8ec0ff */
[----:B------:R-:W-:Y:S02]  /*83e0*/  IMAD.MOV.U32 R6, RZ, RZ, R14 ;  /* 0x000000ffff067224 */ /* 0x000fe400078e000e */
[----:B------:R-:W-:Y:S02]  /*83f0*/  IMAD.MOV R7, RZ, RZ, -R5 ;  /* 0x000000ffff077224 */ /* 0x000fe400078e0a05 */
[----:B------:R-:W-:-:S02]  /*8400*/  IMAD R4, R5, UR5, R4 ;  /* 0x0000000505047c24 */ /* 0x000fc4000f8e0204 */
[----:B------:R-:W-:Y:S01]  /*8410*/  IMAD R20, R7, UR8, R20 ;  /* 0x0000000807147c24 */ /* 0x000fe2000f8e0214 */
[----:B------:R-:W-:Y:S01]  /*8420*/  ULDC UR8, c[0x0][0x600] ;  /* 0x0001800000087ab9 */ /* 0x000fe20000000800 */
[----:B------:R-:W-:Y:S02]  /*8430*/  IMAD R15, R4, UR9, R15 ;  /* 0x00000009040f7c24 */ /* 0x000fe4000f8e020f */
[----:B------:R-:W-:Y:S02]  /*8440*/  IMAD R20, R20, UR8, R21 ;  /* 0x0000000814147c24 */ /* 0x000fe4000f8e0215 */
[----:B------:R-:W-:-:S03]  /*8450*/  IMAD.MOV.U32 R4, RZ, RZ, 0x1 ;  /* 0x00000001ff047424 */ /* 0x000fc600078e00ff */
[----:B------:R-:W-:Y:S02]  /*8460*/  SEL R21, R20, R15, !P2 ;  /* 0x0000000f14157207 */ /* 0x000fe40005000000 */
[----:B------:R-:W-:-:S07]  /*8470*/  SEL R20, R15, R20, !P2 ;  /* 0x000000140f147207 */ /* 0x000fce0005000000 */
.L_x_126:
[----:B------:R-:W-:Y:S05]  /*8480*/  BSYNC B1 ;  /* 0x0000000000017941 */ /* 0x000fea0003800000 */
.L_x_125:
[----:B------:R-:W-:-:S13]  /*8490*/  LOP3.LUT P0, RZ, R4, 0xff, RZ, 0xc0, !PT ;  /* 0x000000ff04ff7812 */ /* 0x000fda000780c0ff */
[----:B------:R-:W-:Y:S05]  /*84a0*/  @P0 BRA `(.L_x_129) ;  /* 0xfffffff4000c0947 */ /* 0x000fea000383ffff */
[----:B------:R-:W-:Y:S05]  /*84b0*/  BSYNC B0 ;  /* 0x0000000000007941 */ /* 0x000fea0003800000 */
.L_x_118:
[----:B------:R-:W-:-:S03]  /*84c0*/  UMOV UR8, 0xffffffff ;  /* 0xffffffff00087882 */ /* 0x000fc60000000000 */
[----:B------:R-:W-:Y:S05]  /*84d0*/  BRA.DIV UR8, `(.L_x_130) ;  /* 0x0000000208cc7947 */ /* 0x000fea000b800000 */
[----:B------:R-:W-:-:S13]  /*84e0*/  ELECT P6, URZ, PT ;  /* 0x00000000003f782f */ /* 0x000fda00038c0000 */
.L_x_142:
[----:B------:R-:W-:Y:S04]  /*84f0*/  BSSY B0, `(.L_x_131) ;  /* 0x0000019000007945 */ /* 0x000fe80003800000 */
[----:B------:R-:W-:Y:S05]  /*8500*/  @!P6 BRA `(.L_x_132) ;  /* 0x00000000005ce947 */ /* 0x000fea0003800000 */
[----:B------:R-:W-:-:S04]  /*8510*/  LOP3.LUT R19, R19, 0x2, RZ, 0xfc, !PT ;  /* 0x0000000213137812 */ /* 0x000fc800078efcff */
[----:B------:R-:W-:-:S13]  /*8520*/  ISETP.NE.AND P0, PT, R19, 0x3, PT ;  /* 0x000000031300780c */ /* 0x000fda0003f05270 */
[----:B------:R-:W-:Y:S05]  /*8530*/  @!P0 BRA `(.L_x_133) ;  /* 0x0000000000048947 */ /* 0x000fea0003800000 */
[----:B------:R-:W-:Y:S01]  /*8540*/  BPT.TRAP 0x1 ;  /* 0x000000040000795c */ /* 0x000fe20000300000 */
.L_x_133:
[----:B------:R-:W0:Y:S01]  /*8550*/  S2R R5, SR_CgaCtaId ;  /* 0x0000000000057919 */ /* 0x000e220000008800 */
[----:B------:R-:W-:Y:S02]  /*8560*/  MOV R2, 0x400 ;  /* 0x0000040000027802 */ /* 0x000fe40000000f00 */
[----:B------:R-:W-:Y:S02]  /*8570*/  SHF.L.U32 R4, R0, 0x1f, RZ ;  /* 0x0000001f00047819 */ /* 0x000fe400000006ff */
[----:B0-----:R-:W-:-:S05]  /*8580*/  LEA R2, R5, R2, 0x18 ;  /* 0x0000000205027211 */ /* 0x001fca00078ec0ff */
[----:B------:R-:W-:-:S04]  /*8590*/  VIADD R2, R2, 0x10 ;  /* 0x0000001002027836 */ /* 0x000fc80000000000 */
[C---:B------:R-:W-:Y:S02]  /*85a0*/  IMAD R7, R3.reuse, 0x8, R2 ;  /* 0x0000000803077824 */ /* 0x040fe400078e0202 */
[----:B------:R-:W-:Y:S02]  /*85b0*/  VIADD R3, R3, 0x1 ;  /* 0x0000000103037836 */ /* 0x000fe40000000000 */
[----:B------:R-:W0:Y:S03]  /*85c0*/  SYNCS.PHASECHK.TRANS64.TRYWAIT P0, [R7+URZ], R4 ;  /* 0x00000004070075a7 */ /* 0x000e26000800017f */
[----:B------:R-:W-:-:S04]  /*85d0*/  ISETP.NE.AND P1, PT, R3, 0x2, PT ;  /* 0x000000020300780c */ /* 0x000fc80003f25270 */
[----:B------:R-:W-:Y:S02]  /*85e0*/  SEL R5, RZ, 0x1, P1 ;  /* 0x00000001ff057807 */ /* 0x000fe40000800000 */
[----:B------:R-:W-:Y:S02]  /*85f0*/  SEL R3, R3, RZ, P1 ;  /* 0x000000ff03037207 */ /* 0x000fe40000800000 */
[----:B------:R-:W-:Y:S01]  /*8600*/  LOP3.LUT R0, R0, R5, RZ, 0x3c, !PT ;  /* 0x0000000500007212 */ /* 0x000fe200078e3cff */
[----:B0-----:R-:W-:Y:S06]  /*8610*/  @!P0 BRA `(.L_x_134) ;  /* 0x00000000009c8947 */ /* 0x001fec0003800000 */
.L_x_143:
[----:B------:R-:W-:Y:S01]  /*8620*/  IMAD R3, R3, 0x8, R2 ;  /* 0x0000000803037824 */ /* 0x000fe200078e0202 */
[----:B------:R-:W-:-:S07]  /*8630*/  SHF.L.U32 R0, R0, 0x1f, RZ ;  /* 0x0000001f00007819 */ /* 0x000fce00000006ff */
.L_x_135:
[----:B-1----:R1:W2:Y:S02]  /*8640*/  SYNCS.PHASECHK.TRANS64.TRYWAIT P0, [R3+URZ], R0 ;  /* 0x00000000030075a7 */ /* 0x0022a4000800017f */
[----:B--2---:R-:W-:Y:S05]  /*8650*/  @!P0 NANOSLEEP.SYNCS 0x989680 ;  /* 0x009896800000895d */ /* 0x004fea0003900000 */
[----:B------:R-:W2:Y:S02]  /*8660*/  @!P0 SYNCS.PHASECHK.TRANS64 P0, [R3+URZ], R0 ;  /* 0x00000000030085a7 */ /* 0x000ea4000800007f */
[----:B--2---:R-:W-:Y:S05]  /*8670*/  @!P0 BRA `(.L_x_135) ;  /* 0xfffffffc00f08947 */ /* 0x004fea000383ffff */
.L_x_132:
[----:B------:R-:W-:Y:S05]  /*8680*/  BSYNC B0 ;  /* 0x0000000000007941 */ /* 0x000fea0003800000 */
.L_x_131:
[----:B------:R-:W-:Y:S05]  /*8690*/  EXIT ;  /* 0x000000000000794d */ /* 0x000fea0003800000 */
.L_x_21:
[----:B---3--:R3:W4:Y:S02]  /*86a0*/  SYNCS.PHASECHK.TRANS64.TRYWAIT P1, [R3+URZ], R0 ;  /* 0x00000000030075a7 */ /* 0x008724000802017f */
[----:B----4-:R-:W-:Y:S05]  /*86b0*/  @!P1 NANOSLEEP.SYNCS 0x989680 ;  /* 0x009896800000995d */ /* 0x010fea0003900000 */
[----:B------:R-:W4:Y:S02]  /*86c0*/  @!P1 SYNCS.PHASECHK.TRANS64 P1, [R3+URZ], R0 ;  /* 0x00000000030095a7 */ /* 0x000f24000802007f */
[----:B----4-:R-:W-:Y:S05]  /*86d0*/  @!P1 BRA `(.L_x_21) ;  /* 0xfffffffc00f09947 */ /* 0x010fea000383ffff */
[----:B------:R-:W-:Y:S05]  /*86e0*/  BRA `(.L_x_20) ;  /* 0xffffff8c00787947 */ /* 0x000fea000383ffff */
.L_x_26:
[----:B-1----:R1:W2:Y:S02]  /*86f0*/  SYNCS.PHASECHK.TRANS64.TRYWAIT P1, [R5+URZ], R4 ;  /* 0x00000004050075a7 */ /* 0x0022a4000802017f */
[----:B--2---:R-:W-:Y:S05]  /*8700*/  @!P1 NANOSLEEP.SYNCS 0x989680 ;  /* 0x009896800000995d */ /* 0x004fea0003900000 */
[----:B------:R-:W2:Y:S02]  /*8710*/  @!P1 SYNCS.PHASECHK.TRANS64 P1, [R5+URZ], R4 ;  /* 0x00000004050095a7 */ /* 0x000ea4000802007f */
[----:B--2---:R-:W-:Y:S05]  /*8720*/  @!P1 BRA `(.L_x_26) ;  /* 0xfffffffc00f09947 */ /* 0x004fea000383ffff */
[----:B------:R-:W-:Y:S05]  /*8730*/  BRA `(.L_x_25) ;  /* 0xffffff9800647947 */ /* 0x000fea000383ffff */
.L_x_119:
[----:B------:R-:W-:Y:S01]  /*8740*/  BSSY B1, `(.L_x_136) ;  /* 0x0000006000017945 */ /* 0x000fe20003800000 */
[----:B------:R-:W-:-:S07]  /*8750*/  IMAD.MOV.U32 R15, RZ, RZ, -0x1 ;  /* 0xffffffffff0f7424 */ /* 0x000fce00078e00ff */
[----:B------:R-:W-:Y:S05]  /*8760*/  WARPSYNC.COLLECTIVE R15, `(.L_x_137) ;  /* 0x000000000f0c7348 */ /* 0x000fea0003c00000 */
[----:B------:R-:W-:Y:S02]  /*8770*/  ELECT P6, UR62, PT ;  /* 0x00000000003e782f */ /* 0x000fe400038c0000 */
[----:B------:R-:W-:Y:S01]  /*8780*/  MOV R14, UR62 ;  /* 0x0000003e000e7c02 */ /* 0x000fe20008000f00 */
[----:B------:R-:W-:Y:S10]  /*8790*/  ENDCOLLECTIVE ;  /* 0x000000000000791b */ /* 0x000ff40003800000 */
.L_x_137:
[----:B------:R-:W-:Y:S05]  /*87a0*/  BSYNC B1 ;  /* 0x0000000000017941 */ /* 0x000fea0003800000 */
.L_x_136:
[----:B------:R-:W-:Y:S05]  /*87b0*/  BRA `(.L_x_138) ;  /* 0xfffffff000547947 */ /* 0x000fea000383ffff */
.L_x_122:
[----:B0-----:R0:W1:Y:S02]  /*87c0*/  SYNCS.PHASECHK.TRANS64.TRYWAIT P0, [R20+URZ+0x10], R7 ;  /* 0x00001007140075a7 */ /* 0x001064000800017f */
[----:B-1----:R-:W-:Y:S05]  /*87d0*/  @!P0 NANOSLEEP.SYNCS 0x989680 ;  /* 0x009896800000895d */ /* 0x002fea0003900000 */
[----:B------:R-:W1:Y:S02]  /*87e0*/  @!P0 SYNCS.PHASECHK.TRANS64 P0, [R20+URZ+0x10], R7 ;  /* 0x00001007140085a7 */ /* 0x000e64000800007f */
[----:B-1----:R-:W-:Y:S05]  /*87f0*/  @!P0 BRA `(.L_x_122) ;  /* 0xfffffffc00f08947 */ /* 0x002fea000383ffff */
[----:B------:R-:W-:Y:S05]  /*8800*/  BRA `(.L_x_139) ;  /* 0xfffffff0008c7947 */ /* 0x000fea000383ffff */
.L_x_130:
[----:B------:R-:W-:Y:S01]  /*8810*/  BSSY B0, `(.L_x_140) ;  /* 0x0000006000007945 */ /* 0x000fe20003800000 */
[----:B------:R-:W-:-:S07]  /*8820*/  IMAD.MOV.U32 R15, RZ, RZ, -0x1 ;  /* 0xffffffffff0f7424 */ /* 0x000fce00078e00ff */
[----:B------:R-:W-:Y:S05]  /*8830*/  WARPSYNC.COLLECTIVE R15, `(.L_x_141) ;  /* 0x000000000f0c7348 */ /* 0x000fea0003c00000 */
[----:B------:R-:W-:Y:S02]  /*8840*/  ELECT P6, UR62, PT ;  /* 0x00000000003e782f */ /* 0x000fe400038c0000 */
[----:B------:R-:W-:Y:S01]  /*8850*/  MOV R14, UR62 ;  /* 0x0000003e000e7c02 */ /* 0x000fe20008000f00 */
[----:B------:R-:W-:Y:S10]  /*8860*/  ENDCOLLECTIVE ;  /* 0x000000000000791b */ /* 0x000ff40003800000 */
.L_x_141:
[----:B------:R-:W-:Y:S05]  /*8870*/  BSYNC B0 ;  /* 0x0000000000007941 */ /* 0x000fea0003800000 */
.L_x_140:
[----:B------:R-:W-:Y:S05]  /*8880*/  BRA `(.L_x_142) ;  /* 0xfffffffc00187947 */ /* 0x000fea000383ffff */
.L_x_134:
[----:B0-----:R0:W1:Y:S02]  /*8890*/  SYNCS.PHASECHK.TRANS64.TRYWAIT P0, [R7+URZ], R4 ;  /* 0x00000004070075a7 */ /* 0x001064000800017f */
[----:B-1----:R-:W-:Y:S05]  /*88a0*/  @!P0 NANOSLEEP.SYNCS 0x989680 ;  /* 0x009896800000895d */ /* 0x002fea0003900000 */
[----:B------:R-:W1:Y:S02]  /*88b0*/  @!P0 SYNCS.PHASECHK.TRANS64 P0, [R7+URZ], R4 ;  /* 0x00000004070085a7 */ /* 0x000e64000800007f */
[----:B-1----:R-:W-:Y:S05]  /*88c0*/  @!P0 BRA `(.L_x_134) ;  /* 0xfffffffc00f08947 */ /* 0x002fea000383ffff */
[----:B------:R-:W-:Y:S05]  /*88d0*/  BRA `(.L_x_143) ;  /* 0xfffffffc00507947 */ /* 0x000fea000383ffff */
.L_x_144:
[----:B------:R-:W-:-:S00]  /*88e0*/  BRA `(.L_x_144) ;  /* 0xfffffffc00fc7947 */ /* 0x000fc0000383ffff */
[----:B------:R-:W-:-:S00]  /*88f0*/  NOP ;  /* 0x0000000000007918 */ /* 0x000fc00000000000 */
        /* <DEDUP_REMOVED lines=8> */
.L_x_145:


//--------------------- .nv.global.init           --------------------------
	.section	.nv.global.init,"aw",@progbits
.nv.global.init:
	.type		$str$22,@object
	.size		$str$22,($str$23 - $str$22)
$str$22:
        /*0000*/ 	.byte	0x6b, 0x5f, 0x74, 0x69, 0x6c, 0x65, 0x5f, 0x63, 0x6f, 0x75, 0x6e, 0x74, 0x20, 0x3e, 0x3d, 0x20
        /*0010*/ 	.byte	0x31, 0x00
	.type		$str$23,@object
	.size		$str$23,(__unnamed_1 - $str$23)
$str$23:
        /*0012*/ 	.byte	0x2f, 0x74, 0x6d, 0x70, 0x2f, 0x63, 0x75, 0x74, 0x6c, 0x61, 0x73, 0x73, 0x5f, 0x73, 0x77, 0x65
        /*0022*/ 	.byte	0x65, 0x70, 0x5f, 0x73, 0x72, 0x63, 0x2f, 0x69, 0x6e, 0x63, 0x6c, 0x75, 0x64, 0x65, 0x2f, 0x63
        /*0032*/ 	.byte	0x75, 0x74, 0x6c, 0x61, 0x73, 0x73, 0x2f, 0x67, 0x65, 0x6d, 0x6d, 0x2f, 0x63, 0x6f, 0x6c, 0x6c
        /*0042*/ 	.byte	0x65, 0x63, 0x74, 0x69, 0x76, 0x65, 0x2f, 0x73, 0x6d, 0x39, 0x30, 0x5f, 0x6d, 0x6d, 0x61, 0x5f
        /*0052*/ 	.byte	0x74, 0x6d, 0x61, 0x5f, 0x67, 0x6d, 0x6d, 0x61, 0x5f, 0x73, 0x73, 0x5f, 0x77, 0x61, 0x72, 0x70
        /*0062*/ 	.byte	0x73, 0x70, 0x65, 0x63, 0x69, 0x61, 0x6c, 0x69, 0x7a, 0x65, 0x64, 0x2e, 0x68, 0x70, 0x70, 0x00
	.type		__unnamed_1,@object
	.size		__unnamed_1,(.L_0 - __unnamed_1)
__unnamed_1:
        /*0072*/ 	.byte	0x76, 0x6f, 0x69, 0x64, 0x20, 0x63, 0x75, 0x74, 0x6c, 0x61, 0x73, 0x73, 0x3a, 0x3a, 0x67, 0x65
        /* <DEDUP_REMOVED lines=180> */
        /*0bc2*/ 	.byte	0x74, 0x79, 0x5d, 0x00
.L_0:


//--------------------- .nv.shared._ZN7cutlass13device_kernelINS_4gemm6kernel13GemmUniversalIN4cute5tupleIJiiiiEEENS1_10collective13CollectiveMmaINS1_34MainloopSm90TmaGmmaWarpSpecializedILi2ENS5_IJNS4_1CILi2EEENSA_ILi1EEESC_EEENS1_35KernelTmaWarpSpecializedCooperativeEEENS5_IJNSA_ILi384EEENSA_ILi32EEENSA_ILi128EEEEEENS_6half_tENS5_IJlSC_lEEESK_SL_NS4_8TiledMMAINS4_8MMA_AtomIJNS4_4SM904GMMA25MMA_64x32x16_F32F16F16_SSILNSP_5MajorE0ELSR_0ELNSP_7ScaleInE1ELSS_1EEEEEENS4_6LayoutISD_NS5_IJSC_NSA_ILi0EEESW_EEEEENS5_IJNS4_10UnderscoreESZ_SZ_EEEEENS4_13SM90_TMA_LOADENS4_14ComposedLayoutINS4_7SwizzleILi3ELi4ELi3EEENS4_18smem_ptr_flag_bitsILi16EEENSV_INS5_IJNSA_ILi8EEENSA_ILi64EEEEEENS5_IJS19_SC_EEEEEEEvNS4_8identityENS4_23SM90_TMA_LOAD_MULTICASTES1D_vS1E_EENS_8epilogue10collective6detail29Sm90TmaWarpSpecializedAdapterINS1I_15DefaultEpilogueISK_SL_SL_NS1H_6thread17LinearCombinationISK_Li1EffLNS1M_9ScaleType4KindE0ELNS_15FloatRoundStyleE2ESK_EENS1_15EpilogueDefaultEEEEEvvEEEEvNT_6ParamsE --------------------------
	.section	.nv.shared._ZN7cutlass13device_kernelINS_4gemm6kernel13GemmUniversalIN4cute5tupleIJiiiiEEENS1_10collective13CollectiveMmaINS1_34MainloopSm90TmaGmmaWarpSpecializedILi2ENS5_IJNS4_1CILi2EEENSA_ILi1EEESC_EEENS1_35KernelTmaWarpSpecializedCooperativeEEENS5_IJNSA_ILi384EEENSA_ILi32EEENSA_ILi128EEEEEENS_6half_tENS5_IJlSC_lEEESK_SL_NS4_8TiledMMAINS4_8MMA_AtomIJNS4_4SM904GMMA25MMA_64x32x16_F32F16F16_SSILNSP_5MajorE0ELSR_0ELNSP_7ScaleInE1ELSS_1EEEEEENS4_6LayoutISD_NS5_IJSC_NSA_ILi0EEESW_EEEEENS5_IJNS4_10UnderscoreESZ_SZ_EEEEENS4_13SM90_TMA_LOADENS4_14ComposedLayoutINS4_7SwizzleILi3ELi4ELi3EEENS4_18smem_ptr_flag_bitsILi16EEENSV_INS5_IJNSA_ILi8EEENSA_ILi64EEEEEENS5_IJS19_SC_EEEEEEEvNS4_8identityENS4_23SM90_TMA_LOAD_MULTICASTES1D_vS1E_EENS_8epilogue10collective6detail29Sm90TmaWarpSpecializedAdapterINS1I_15DefaultEpilogueISK_SL_SL_NS1H_6thread17LinearCombinationISK_Li1EffLNS1M_9ScaleType4KindE0ELNS_15FloatRoundStyleE2ESK_EENS1_15EpilogueDefaultEEEEEvvEEEEvNT_6ParamsE,"aw",@nobits
	.sectionflags	@""
	.align	16
	.zero		1024


//--------------------- .nv.shared.reserved.0     --------------------------
	.section	.nv.shared.reserved.0,"aw",@nobits
	.weak		__nv_reservedSMEM_offset_0_alias
	.size		__nv_reservedSMEM_offset_0_alias, 0, 0
	.other		__nv_reservedSMEM_offset_0_alias,@"STO_CUDA_RESERVED_SHARED STV_DEFAULT"
__nv_reservedSMEM_offset_0_alias:
	.zero		0


//--------------------- .nv.global                --------------------------
	.section	.nv.global,"aw",@nobits
.nv.global:
	.type		_ZN40_INTERNAL_62123639_4_k_cu_72a058f4_106964cute1_E,@object
	.size		_ZN40_INTERNAL_62123639_4_k_cu_72a058f4_106964cute1_E,(_ZN40_INTERNAL_62123639_4_k_cu_72a058f4_106964cuda3std3__45__cpo6cbeginE - _ZN40_INTERNAL_62123639_4_k_cu_72a058f4_106964cute1_E)
_ZN40_INTERNAL_62123639_4_k_cu_72a058f4_106964cute1_E:
	.zero		1
	.type		_ZN40_INTERNAL_62123639_4_k_cu_72a058f4_106964cuda3std3__45__cpo6cbeginE,@object
	.size		_ZN40_INTERNAL_62123639_4_k_cu_72a058f4_106964cuda3std3__45__cpo6cbeginE,(_ZN40_INTERNAL_62123639_4_k_cu_72a058f4_106964cuda3std3__48in_placeE - _ZN40_INTERNAL_62123639_4_k_cu_72a058f4_106964cuda3std3__45__cpo6cbeginE)
_ZN40_INTERNAL_62123639_4_k_cu_72a058f4_106964cuda3std3__45__cpo6cbeginE:
	.zero		1
	.type		_ZN40_INTERNAL_62123639_4_k_cu_72a058f4_106964cuda3std3__48in_placeE,@object
	.size		_ZN40_INTERNAL_62123639_4_k_cu_72a058f4_106964cuda3std3__48in_placeE,(_ZN40_INTERNAL_62123639_4_k_cu_72a058f4_106964cuda3std6ranges3__45__cpo9iter_moveE - _ZN40_INTERNAL_62123639_4_k_cu_72a058f4_106964cuda3std3__48in_placeE)
_ZN40_INTERNAL_62123639_4_k_cu_72a058f4_106964cuda3std3__48in_placeE:
	.zero		1
	.type		_ZN40_INTERNAL_62123639_4_k_cu_72a058f4_106964cuda3std6ranges3__45__cpo9iter_moveE,@object
	.size		_ZN40_INTERNAL_62123639_4_k_cu_72a058f4_106964cuda3std6ranges3__45__cpo9iter_moveE,(_ZN40_INTERNAL_62123639_4_k_cu_72a058f4_106964cuda3std3__45__cpo5beginE - _ZN40_INTERNAL_62123639_4_k_cu_72a058f4_106964cuda3std6ranges3__45__cpo9iter_moveE)
_ZN40_INTERNAL_62123639_4_k_cu_72a058f4_106964cuda3std6ranges3__45__cpo9iter_moveE:
	.zero		1
	.type		_ZN40_INTERNAL_62123639_4_k_cu_72a058f4_106964cuda3std3__45__cpo5beginE,@object
	.size		_ZN40_INTERNAL_62123639_4_k_cu_72a058f4_106964cuda3std3__45__cpo5beginE,(_ZN40_INTERNAL_62123639_4_k_cu_72a058f4_106964cuda3std3__442_GLOBAL__N__62123639_4_k_cu_72a058f4_106966ignoreE - _ZN40_INTERNAL_62123639_4_k_cu_72a058f4_106964cuda3std3__45__cpo5beginE)
_ZN40_INTERNAL_62123639_4_k_cu_72a058f4_106964cuda3std3__45__cpo5beginE:
	.zero		1
	.type		_ZN40_INTERNAL_62123639_4_k_cu_72a058f4_106964cuda3std3__442_GLOBAL__N__62123639_4_k_cu_72a058f4_106966ignoreE,@object
	.size		_ZN40_INTERNAL_62123639_4_k_cu_72a058f4_106964cuda3std3__442_GLOBAL__N__62123639_4_k_cu_72a058f4_106966ignoreE,(_ZN40_INTERNAL_62123639_4_k_cu_72a058f4_106964cute7productE - _ZN40_INTERNAL_62123639_4_k_cu_72a058f4_106964cuda3std3__442_GLOBAL__N__62123639_4_k_cu_72a058f4_106966ignoreE)
_ZN40_INTERNAL_62123639_4_k_cu_72a058f4_106964cuda3std3__442_GLOBAL__N__62123639_4_k_cu_72a058f4_106966ignoreE:
	.zero		1
	.type		_ZN40_INTERNAL_62123639_4_k_cu_72a058f4_106964cute7productE,@object
	.size		_ZN40_INTERNAL_62123639_4_k_cu_72a058f4_106964cute7productE,(_ZN40_INTERNAL_62123639_4_k_cu_72a058f4_106964cuda3std3__45__cpo3endE - _ZN40_INTERNAL_62123639_4_k_cu_72a058f4_106964cute7productE)
_ZN40_INTERNAL_62123639_4_k_cu_72a058f4_106964cute7productE:
	.zero		1
	.type		_ZN40_INTERNAL_62123639_4_k_cu_72a058f4_106964cuda3std3__45__cpo3endE,@object
	.size		_ZN40_INTERNAL_62123639_4_k_cu_72a058f4_106964cuda3std3__45__cpo3endE,(_ZN40_INTERNAL_62123639_4_k_cu_72a058f4_106964cuda3std3__419piecewise_constructE - _ZN40_INTERNAL_62123639_4_k_cu_72a058f4_106964cuda3std3__45__cpo3endE)
_ZN40_INTERNAL_62123639_4_k_cu_72a058f4_106964cuda3std3__45__cpo3endE:
	.zero		1
	.type		_ZN40_INTERNAL_62123639_4_k_cu_72a058f4_106964cuda3std3__419piecewise_constructE,@object
	.size		_ZN40_INTERNAL_62123639_4_k_cu_72a058f4_106964cuda3std3__419piecewise_constructE,(_ZN40_INTERNAL_62123639_4_k_cu_72a058f4_106964cuda3std3__45__cpo4cendE - _ZN40_INTERNAL_62123639_4_k_cu_72a058f4_106964cuda3std3__419piecewise_constructE)
_ZN40_INTERNAL_62123639_4_k_cu_72a058f4_106964cuda3std3__419piecewise_constructE:
	.zero		1
	.type		_ZN40_INTERNAL_62123639_4_k_cu_72a058f4_106964cuda3std3__45__cpo4cendE,@object
	.size		_ZN40_INTERNAL_62123639_4_k_cu_72a058f4_106964cuda3std3__45__cpo4cendE,(_ZN40_INTERNAL_62123639_4_k_cu_72a058f4_106964cuda3std6ranges3__45__cpo4swapE - _ZN40_INTERNAL_62123639_4_k_cu_72a058f4_106964cuda3std3__45__cpo4cendE)
_ZN40_INTERNAL_62123639_4_k_cu_72a058f4_106964cuda3std3__45__cpo4cendE:
	.zero		1
	.type		_ZN40_INTERNAL_62123639_4_k_cu_72a058f4_106964cuda3std6ranges3__45__cpo4swapE,@object
	.size		_ZN40_INTERNAL_62123639_4_k_cu_72a058f4_106964cuda3std6ranges3__45__cpo4swapE,(.L_8 - _ZN40_INTERNAL_62123639_4_k_cu_72a058f4_106964cuda3std6ranges3__45__cpo4swapE)
_ZN40_INTERNAL_62123639_4_k_cu_72a058f4_106964cuda3std6ranges3__45__cpo4swapE:
	.zero		1
.L_8:


//--------------------- .nv.constant0._ZN7cutlass13device_kernelINS_4gemm6kernel13GemmUniversalIN4cute5tupleIJiiiiEEENS1_10collective13CollectiveMmaINS1_34MainloopSm90TmaGmmaWarpSpecializedILi2ENS5_IJNS4_1CILi2EEENSA_ILi1EEESC_EEENS1_35KernelTmaWarpSpecializedCooperativeEEENS5_IJNSA_ILi384EEENSA_ILi32EEENSA_ILi128EEEEEENS_6half_tENS5_IJlSC_lEEESK_SL_NS4_8TiledMMAINS4_8MMA_AtomIJNS4_4SM904GMMA25MMA_64x32x16_F32F16F16_SSILNSP_5MajorE0ELSR_0ELNSP_7ScaleInE1ELSS_1EEEEEENS4_6LayoutISD_NS5_IJSC_NSA_ILi0EEESW_EEEEENS5_IJNS4_10UnderscoreESZ_SZ_EEEEENS4_13SM90_TMA_LOADENS4_14ComposedLayoutINS4_7SwizzleILi3ELi4ELi3EEENS4_18smem_ptr_flag_bitsILi16EEENSV_INS5_IJNSA_ILi8EEENSA_ILi64EEEEEENS5_IJS19_SC_EEEEEEEvNS4_8identityENS4_23SM90_TMA_LOAD_MULTICASTES1D_vS1E_EENS_8epilogue10collective6detail29Sm90TmaWarpSpecializedAdapterINS1I_15DefaultEpilogueISK_SL_SL_NS1H_6thread17LinearCombinationISK_Li1EffLNS1M_9ScaleType4KindE0ELNS_15FloatRoundStyleE2ESK_EENS1_15EpilogueDefaultEEEEEvvEEEEvNT_6ParamsE --------------------------
	.section	.nv.constant0._ZN7cutlass13device_kernelINS_4gemm6kernel13GemmUniversalIN4cute5tupleIJiiiiEEENS1_10collective13CollectiveMmaINS1_34MainloopSm90TmaGmmaWarpSpecializedILi2ENS5_IJNS4_1CILi2EEENSA_ILi1EEESC_EEENS1_35KernelTmaWarpSpecializedCooperativeEEENS5_IJNSA_ILi384EEENSA_ILi32EEENSA_ILi128EEEEEENS_6half_tENS5_IJlSC_lEEESK_SL_NS4_8TiledMMAINS4_8MMA_AtomIJNS4_4SM904GMMA25MMA_64x32x16_F32F16F16_SSILNSP_5MajorE0ELSR_0ELNSP_7ScaleInE1ELSS_1EEEEEENS4_6LayoutISD_NS5_IJSC_NSA_ILi0EEESW_EEEEENS5_IJNS4_10UnderscoreESZ_SZ_EEEEENS4_13SM90_TMA_LOADENS4_14ComposedLayoutINS4_7SwizzleILi3ELi4ELi3EEENS4_18smem_ptr_flag_bitsILi16EEENSV_INS5_IJNSA_ILi8EEENSA_ILi64EEEEEENS5_IJS19_SC_EEEEEEEvNS4_8identityENS4_23SM90_TMA_LOAD_MULTICASTES1D_vS1E_EENS_8epilogue10collective6detail29Sm90TmaWarpSpecializedAdapterINS1I_15DefaultEpilogueISK_SL_SL_NS1H_6thread17LinearCombinationISK_Li1EffLNS1M_9ScaleType4KindE0ELNS_15FloatRoundStyleE2ESK_EENS1_15EpilogueDefaultEEEEEvvEEEEvNT_6ParamsE,"a",@progbits
	.sectionflags	@""
	.align	4
.nv.constant0._ZN7cutlass13device_kernelINS_4gemm6kernel13GemmUniversalIN4cute5tupleIJiiiiEEENS1_10collective13CollectiveMmaINS1_34MainloopSm90TmaGmmaWarpSpecializedILi2ENS5_IJNS4_1CILi2EEENSA_ILi1EEESC_EEENS1_35KernelTmaWarpSpecializedCooperativeEEENS5_IJNSA_ILi384EEENSA_ILi32EEENSA_ILi128EEEEEENS_6half_tENS5_IJlSC_lEEESK_SL_NS4_8TiledMMAINS4_8MMA_AtomIJNS4_4SM904GMMA25MMA_64x32x16_F32F16F16_SSILNSP_5MajorE0ELSR_0ELNSP_7ScaleInE1ELSS_1EEEEEENS4_6LayoutISD_NS5_IJSC_NSA_ILi0EEESW_EEEEENS5_IJNS4_10UnderscoreESZ_SZ_EEEEENS4_13SM90_TMA_LOADENS4_14ComposedLayoutINS4_7SwizzleILi3ELi4ELi3EEENS4_18smem_ptr_flag_bitsILi16EEENSV_INS5_IJNSA_ILi8EEENSA_ILi64EEEEEENS5_IJS19_SC_EEEEEEEvNS4_8identityENS4_23SM90_TMA_LOAD_MULTICASTES1D_vS1E_EENS_8epilogue10collective6detail29Sm90TmaWarpSpecializedAdapterINS1I_15DefaultEpilogueISK_SL_SL_NS1H_6thread17LinearCombinationISK_Li1EffLNS1M_9ScaleType4KindE0ELNS_15FloatRoundStyleE2ESK_EENS1_15EpilogueDefaultEEEEEvvEEEEvNT_6ParamsE:
	.zero		1664


//--------------------- SYMBOLS --------------------------

	.type		.nv.reservedSmem.offset0,@object
	.size		.nv.reservedSmem.offset0,0x4
	.type		__assertfail,@function
